//
// Generated by NVIDIA NVVM Compiler
//
// Compiler Build ID: CL-36424714
// Cuda compilation tools, release 13.0, V13.0.88
// Based on NVVM 20.0.0
//

.version 9.0
.target sm_100
.address_size 64

	// .globl	_Z22findMaxFrequencyKernelPKN4cuda3std3__44pairIPKciEEiPS5_
.global .align 1 .b8 _ZN34_INTERNAL_ad2c0f90_4_k_cu_fc2943fa4cuda3std3__45__cpo5beginE[1];
.global .align 1 .b8 _ZN34_INTERNAL_ad2c0f90_4_k_cu_fc2943fa4cuda3std3__45__cpo3endE[1];
.global .align 1 .b8 _ZN34_INTERNAL_ad2c0f90_4_k_cu_fc2943fa4cuda3std3__45__cpo6cbeginE[1];
.global .align 1 .b8 _ZN34_INTERNAL_ad2c0f90_4_k_cu_fc2943fa4cuda3std3__45__cpo4cendE[1];
.global .align 1 .b8 _ZN34_INTERNAL_ad2c0f90_4_k_cu_fc2943fa4cuda3std3__45__cpo6rbeginE[1];
.global .align 1 .b8 _ZN34_INTERNAL_ad2c0f90_4_k_cu_fc2943fa4cuda3std3__45__cpo4rendE[1];
.global .align 1 .b8 _ZN34_INTERNAL_ad2c0f90_4_k_cu_fc2943fa4cuda3std3__45__cpo7crbeginE[1];
.global .align 1 .b8 _ZN34_INTERNAL_ad2c0f90_4_k_cu_fc2943fa4cuda3std3__45__cpo5crendE[1];
.global .align 1 .b8 _ZN34_INTERNAL_ad2c0f90_4_k_cu_fc2943fa4cuda3std3__436_GLOBAL__N__ad2c0f90_4_k_cu_fc2943fa6ignoreE[1];
.global .align 1 .b8 _ZN34_INTERNAL_ad2c0f90_4_k_cu_fc2943fa4cuda3std3__419piecewise_constructE[1];
.global .align 1 .b8 _ZN34_INTERNAL_ad2c0f90_4_k_cu_fc2943fa4cuda3std3__48in_placeE[1];
.global .align 1 .b8 _ZN34_INTERNAL_ad2c0f90_4_k_cu_fc2943fa4cuda3std3__420unreachable_sentinelE[1];
.global .align 1 .b8 _ZN34_INTERNAL_ad2c0f90_4_k_cu_fc2943fa4cuda3std3__47nulloptE[1];
.global .align 1 .b8 _ZN34_INTERNAL_ad2c0f90_4_k_cu_fc2943fa4cuda3std3__48unexpectE[1];
.global .align 1 .b8 _ZN34_INTERNAL_ad2c0f90_4_k_cu_fc2943fa4cuda3std6ranges3__45__cpo4swapE[1];
.global .align 1 .b8 _ZN34_INTERNAL_ad2c0f90_4_k_cu_fc2943fa4cuda3std6ranges3__45__cpo9iter_moveE[1];
.global .align 1 .b8 _ZN34_INTERNAL_ad2c0f90_4_k_cu_fc2943fa4cuda3std6ranges3__45__cpo5beginE[1];
.global .align 1 .b8 _ZN34_INTERNAL_ad2c0f90_4_k_cu_fc2943fa4cuda3std6ranges3__45__cpo3endE[1];
.global .align 1 .b8 _ZN34_INTERNAL_ad2c0f90_4_k_cu_fc2943fa4cuda3std6ranges3__45__cpo6cbeginE[1];
.global .align 1 .b8 _ZN34_INTERNAL_ad2c0f90_4_k_cu_fc2943fa4cuda3std6ranges3__45__cpo4cendE[1];
.global .align 1 .b8 _ZN34_INTERNAL_ad2c0f90_4_k_cu_fc2943fa4cuda3std6ranges3__45__cpo7advanceE[1];
.global .align 1 .b8 _ZN34_INTERNAL_ad2c0f90_4_k_cu_fc2943fa4cuda3std6ranges3__45__cpo9iter_swapE[1];
.global .align 1 .b8 _ZN34_INTERNAL_ad2c0f90_4_k_cu_fc2943fa4cuda3std6ranges3__45__cpo4nextE[1];
.global .align 1 .b8 _ZN34_INTERNAL_ad2c0f90_4_k_cu_fc2943fa4cuda3std6ranges3__45__cpo4prevE[1];
.global .align 1 .b8 _ZN34_INTERNAL_ad2c0f90_4_k_cu_fc2943fa4cuda3std6ranges3__45__cpo4dataE[1];
.global .align 1 .b8 _ZN34_INTERNAL_ad2c0f90_4_k_cu_fc2943fa4cuda3std6ranges3__45__cpo5cdataE[1];
.global .align 1 .b8 _ZN34_INTERNAL_ad2c0f90_4_k_cu_fc2943fa4cuda3std6ranges3__45__cpo4sizeE[1];
.global .align 1 .b8 _ZN34_INTERNAL_ad2c0f90_4_k_cu_fc2943fa4cuda3std6ranges3__45__cpo5ssizeE[1];
.global .align 1 .b8 _ZN34_INTERNAL_ad2c0f90_4_k_cu_fc2943fa4cuda3std6ranges3__45__cpo8distanceE[1];
.global .align 1 .b8 _ZN34_INTERNAL_ad2c0f90_4_k_cu_fc2943fa6thrust24THRUST_300001_SM_1000_NS8cuda_cub3parE[1];
.global .align 1 .b8 _ZN34_INTERNAL_ad2c0f90_4_k_cu_fc2943fa6thrust24THRUST_300001_SM_1000_NS8cuda_cub10par_nosyncE[1];
.global .align 1 .b8 _ZN34_INTERNAL_ad2c0f90_4_k_cu_fc2943fa6thrust24THRUST_300001_SM_1000_NS6system6detail10sequential3seqE[1];
.global .align 1 .b8 _ZN34_INTERNAL_ad2c0f90_4_k_cu_fc2943fa6thrust24THRUST_300001_SM_1000_NS12placeholders2_1E[1];
.global .align 1 .b8 _ZN34_INTERNAL_ad2c0f90_4_k_cu_fc2943fa6thrust24THRUST_300001_SM_1000_NS12placeholders2_2E[1];
.global .align 1 .b8 _ZN34_INTERNAL_ad2c0f90_4_k_cu_fc2943fa6thrust24THRUST_300001_SM_1000_NS12placeholders2_3E[1];
.global .align 1 .b8 _ZN34_INTERNAL_ad2c0f90_4_k_cu_fc2943fa6thrust24THRUST_300001_SM_1000_NS12placeholders2_4E[1];
.global .align 1 .b8 _ZN34_INTERNAL_ad2c0f90_4_k_cu_fc2943fa6thrust24THRUST_300001_SM_1000_NS12placeholders2_5E[1];
.global .align 1 .b8 _ZN34_INTERNAL_ad2c0f90_4_k_cu_fc2943fa6thrust24THRUST_300001_SM_1000_NS12placeholders2_6E[1];
.global .align 1 .b8 _ZN34_INTERNAL_ad2c0f90_4_k_cu_fc2943fa6thrust24THRUST_300001_SM_1000_NS12placeholders2_7E[1];
.global .align 1 .b8 _ZN34_INTERNAL_ad2c0f90_4_k_cu_fc2943fa6thrust24THRUST_300001_SM_1000_NS12placeholders2_8E[1];
.global .align 1 .b8 _ZN34_INTERNAL_ad2c0f90_4_k_cu_fc2943fa6thrust24THRUST_300001_SM_1000_NS12placeholders2_9E[1];
.global .align 1 .b8 _ZN34_INTERNAL_ad2c0f90_4_k_cu_fc2943fa6thrust24THRUST_300001_SM_1000_NS12placeholders3_10E[1];
.global .align 1 .b8 _ZN34_INTERNAL_ad2c0f90_4_k_cu_fc2943fa6thrust24THRUST_300001_SM_1000_NS3seqE[1];
.extern .shared .align 16 .b8 sharedData[];
.global .align 1 .b8 $str[1];

.visible .entry _Z22findMaxFrequencyKernelPKN4cuda3std3__44pairIPKciEEiPS5_(
	.param .u64 .ptr .align 1 _Z22findMaxFrequencyKernelPKN4cuda3std3__44pairIPKciEEiPS5__param_0,
	.param .u32 _Z22findMaxFrequencyKernelPKN4cuda3std3__44pairIPKciEEiPS5__param_1,
	.param .u64 .ptr .align 1 _Z22findMaxFrequencyKernelPKN4cuda3std3__44pairIPKciEEiPS5__param_2
)
{
	.reg .pred 	%p<7>;
	.reg .b32 	%r<26>;
	.reg .b64 	%rd<13>;

	ld.param.u64 	%rd1, [_Z22findMaxFrequencyKernelPKN4cuda3std3__44pairIPKciEEiPS5__param_0];
	ld.param.u32 	%r10, [_Z22findMaxFrequencyKernelPKN4cuda3std3__44pairIPKciEEiPS5__param_1];
	ld.param.u64 	%rd2, [_Z22findMaxFrequencyKernelPKN4cuda3std3__44pairIPKciEEiPS5__param_2];
	mov.u32 	%r1, %tid.x;
	mov.u32 	%r2, %ctaid.x;
	mov.u32 	%r25, %ntid.x;
	mad.lo.s32 	%r4, %r2, %r25, %r1;
	setp.ge.s32 	%p1, %r4, %r10;
	shl.b32 	%r11, %r1, 4;
	mov.u32 	%r12, sharedData;
	add.s32 	%r5, %r12, %r11;
	@%p1 bra 	$L__BB0_2;
	cvta.to.global.u64 	%rd5, %rd1;
	mul.wide.s32 	%rd6, %r4, 16;
	add.s64 	%rd7, %rd5, %rd6;
	ld.global.v2.u32 	{%r14, %r15}, [%rd7];
	st.shared.v2.u32 	[%r5], {%r14, %r15};
	ld.global.u32 	%r16, [%rd7+8];
	st.shared.u32 	[%r5+8], %r16;
	bra.uni 	$L__BB0_3;
$L__BB0_2:
	mov.u64 	%rd3, $str;
	cvta.global.u64 	%rd4, %rd3;
	st.shared.u64 	[%r5], %rd4;
	mov.b32 	%r13, -1;
	st.shared.u32 	[%r5+8], %r13;
$L__BB0_3:
	bar.sync 	0;
	setp.lt.u32 	%p2, %r25, 2;
	@%p2 bra 	$L__BB0_9;
	add.s32 	%r6, %r5, 8;
$L__BB0_5:
	mov.u32 	%r7, %r25;
	shr.u32 	%r25, %r7, 1;
	setp.ge.u32 	%p3, %r1, %r25;
	@%p3 bra 	$L__BB0_8;
	ld.shared.u32 	%r17, [%r6];
	shl.b32 	%r18, %r25, 4;
	add.s32 	%r9, %r6, %r18;
	ld.shared.u32 	%r19, [%r9];
	setp.ge.s32 	%p4, %r17, %r19;
	@%p4 bra 	$L__BB0_8;
	ld.shared.u64 	%rd8, [%r9];
	mov.b64 	{%r20, %r21}, %rd8;
	ld.shared.u64 	%rd9, [%r9+-8];
	st.shared.u64 	[%r5], %rd9;
	st.shared.u32 	[%r5+8], %r20;
$L__BB0_8:
	bar.sync 	0;
	setp.gt.u32 	%p5, %r7, 3;
	@%p5 bra 	$L__BB0_5;
$L__BB0_9:
	setp.ne.s32 	%p6, %r1, 0;
	@%p6 bra 	$L__BB0_11;
	cvta.to.global.u64 	%rd10, %rd2;
	mul.wide.u32 	%rd11, %r2, 16;
	add.s64 	%rd12, %rd10, %rd11;
	ld.shared.v2.u32 	{%r22, %r23}, [sharedData];
	st.global.v2.u32 	[%rd12], {%r22, %r23};
	ld.shared.u32 	%r24, [sharedData+8];
	st.global.u32 	[%rd12+8], %r24;
$L__BB0_11:
	ret;

}
	// .globl	_ZN3cub18CUB_300001_SM_10006detail11EmptyKernelIvEEvv
.visible .entry _ZN3cub18CUB_300001_SM_10006detail11EmptyKernelIvEEvv()
{


	ret;

}
	// .globl	_ZN3cub18CUB_300001_SM_10006detail8for_each13static_kernelINS2_12policy_hub_t12policy_500_tEmNS2_12op_wrapper_tImN6thrust24THRUST_300001_SM_1000_NS6detail23allocator_traits_detail24construct1_via_allocatorINS8_16device_allocatorIN4cuda3std3__44pairIPKciEEEEEENS8_10device_ptrISJ_EEEEEEvT0_T1_
.visible .entry _ZN3cub18CUB_300001_SM_10006detail8for_each13static_kernelINS2_12policy_hub_t12policy_500_tEmNS2_12op_wrapper_tImN6thrust24THRUST_300001_SM_1000_NS6detail23allocator_traits_detail24construct1_via_allocatorINS8_16device_allocatorIN4cuda3std3__44pairIPKciEEEEEENS8_10device_ptrISJ_EEEEEEvT0_T1_(
	.param .u64 _ZN3cub18CUB_300001_SM_10006detail8for_each13static_kernelINS2_12policy_hub_t12policy_500_tEmNS2_12op_wrapper_tImN6thrust24THRUST_300001_SM_1000_NS6detail23allocator_traits_detail24construct1_via_allocatorINS8_16device_allocatorIN4cuda3std3__44pairIPKciEEEEEENS8_10device_ptrISJ_EEEEEEvT0_T1__param_0,
	.param .align 8 .b8 _ZN3cub18CUB_300001_SM_10006detail8for_each13static_kernelINS2_12policy_hub_t12policy_500_tEmNS2_12op_wrapper_tImN6thrust24THRUST_300001_SM_1000_NS6detail23allocator_traits_detail24construct1_via_allocatorINS8_16device_allocatorIN4cuda3std3__44pairIPKciEEEEEENS8_10device_ptrISJ_EEEEEEvT0_T1__param_1[16]
)
.maxntid 256
{
	.reg .pred 	%p<4>;
	.reg .b32 	%r<5>;
	.reg .b64 	%rd<20>;

	ld.param.u64 	%rd4, [_ZN3cub18CUB_300001_SM_10006detail8for_each13static_kernelINS2_12policy_hub_t12policy_500_tEmNS2_12op_wrapper_tImN6thrust24THRUST_300001_SM_1000_NS6detail23allocator_traits_detail24construct1_via_allocatorINS8_16device_allocatorIN4cuda3std3__44pairIPKciEEEEEENS8_10device_ptrISJ_EEEEEEvT0_T1__param_1];
	ld.param.u64 	%rd6, [_ZN3cub18CUB_300001_SM_10006detail8for_each13static_kernelINS2_12policy_hub_t12policy_500_tEmNS2_12op_wrapper_tImN6thrust24THRUST_300001_SM_1000_NS6detail23allocator_traits_detail24construct1_via_allocatorINS8_16device_allocatorIN4cuda3std3__44pairIPKciEEEEEENS8_10device_ptrISJ_EEEEEEvT0_T1__param_0];
	mov.u32 	%r2, %ctaid.x;
	mul.wide.u32 	%rd1, %r2, 512;
	sub.s64 	%rd2, %rd6, %rd1;
	setp.lt.u64 	%p1, %rd2, 512;
	@%p1 bra 	$L__BB2_2;
	mov.u32 	%r4, %tid.x;
	cvta.to.global.u64 	%rd14, %rd4;
	cvt.u64.u32 	%rd15, %r4;
	add.s64 	%rd16, %rd1, %rd15;
	shl.b64 	%rd17, %rd16, 4;
	add.s64 	%rd18, %rd14, %rd17;
	mov.b64 	%rd19, 0;
	st.global.u64 	[%rd18], %rd19;
	st.global.u64 	[%rd18+8], %rd19;
	st.global.u64 	[%rd18+4096], %rd19;
	st.global.u64 	[%rd18+4104], %rd19;
	bra.uni 	$L__BB2_6;
$L__BB2_2:
	cvta.to.global.u64 	%rd7, %rd4;
	mov.u32 	%r1, %tid.x;
	cvt.u64.u32 	%rd8, %r1;
	setp.le.u64 	%p2, %rd2, %rd8;
	add.s64 	%rd9, %rd1, %rd8;
	shl.b64 	%rd10, %rd9, 4;
	add.s64 	%rd3, %rd7, %rd10;
	@%p2 bra 	$L__BB2_4;
	mov.b64 	%rd11, 0;
	st.global.u64 	[%rd3], %rd11;
	st.global.u64 	[%rd3+8], %rd11;
$L__BB2_4:
	add.s32 	%r3, %r1, 256;
	cvt.u64.u32 	%rd12, %r3;
	setp.le.u64 	%p3, %rd2, %rd12;
	@%p3 bra 	$L__BB2_6;
	mov.b64 	%rd13, 0;
	st.global.u64 	[%rd3+4096], %rd13;
	st.global.u64 	[%rd3+4104], %rd13;
$L__BB2_6:
	ret;

}


// ===== COMPILED SASS (sm_100) =====

	.target	sm_100

	.elftype	@"ET_EXEC"


//--------------------- .note.nv.tkinfo           --------------------------
	.section	.note.nv.tkinfo,"",@"SHT_NOTE"
	.sectionflags	@"SHF_NOTE_NV_TKINFO"
	.tkinfo
        /*0018*/ 	.word	0x00000002
        /*0030*/ 	.string	""
        /*0030*/ 	.string	"ptxas"
        /*0030*/ 	.string	"Cuda compilation tools, release 13.0, V13.0.88"
        /*0030*/ 	.string	"Build cuda_13.0.r13.0/compiler.36424714_0"
        /*0030*/ 	.string	"-arch sm_100 -m 64 "



//--------------------- .note.nv.cuinfo           --------------------------
	.section	.note.nv.cuinfo,"",@"SHT_NOTE"
	.sectionflags	@"SHF_NOTE_NV_CUINFO"
        /*0018*/ 	.short	0x0002
        /*001a*/ 	.short	0x0064
        /*001c*/ 	.short	0x0082
	.zero		2


//--------------------- .nv.info                  --------------------------
	.section	.nv.info,"",@"SHT_CUDA_INFO"
	.align	4


	//----- nvinfo : EIATTR_REGCOUNT
	.align		4
        /*0000*/ 	.byte	0x04, 0x2f
        /*0002*/ 	.short	(.L_45 - .L_44)
	.align		4
.L_44:
        /*0004*/ 	.word	index@(_Z22findMaxFrequencyKernelPKN4cuda3std3__44pairIPKciEEiPS5_)
        /*0008*/ 	.word	0x0000000f


	//----- nvinfo : EIATTR_FRAME_SIZE
	.align		4
.L_45:
        /*000c*/ 	.byte	0x04, 0x11
        /*000e*/ 	.short	(.L_47 - .L_46)
	.align		4
.L_46:
        /*0010*/ 	.word	index@(_Z22findMaxFrequencyKernelPKN4cuda3std3__44pairIPKciEEiPS5_)
        /*0014*/ 	.word	0x00000000


	//----- nvinfo : EIATTR_REGCOUNT
	.align		4
.L_47:
        /*0018*/ 	.byte	0x04, 0x2f
        /*001a*/ 	.short	(.L_49 - .L_48)
	.align		4
.L_48:
        /*001c*/ 	.word	index@(_ZN3cub18CUB_300001_SM_10006detail11EmptyKernelIvEEvv)
        /*0020*/ 	.word	0x00000004


	//----- nvinfo : EIATTR_FRAME_SIZE
	.align		4
.L_49:
        /*0024*/ 	.byte	0x04, 0x11
        /*0026*/ 	.short	(.L_51 - .L_50)
	.align		4
.L_50:
        /*0028*/ 	.word	index@(_ZN3cub18CUB_300001_SM_10006detail11EmptyKernelIvEEvv)
        /*002c*/ 	.word	0x00000000


	//----- nvinfo : EIATTR_REGCOUNT
	.align		4
.L_51:
        /*0030*/ 	.byte	0x04, 0x2f
        /*0032*/ 	.short	(.L_53 - .L_52)
	.align		4
.L_52:
        /*0034*/ 	.word	index@(_ZN3cub18CUB_300001_SM_10006detail8for_each13static_kernelINS2_12policy_hub_t12policy_500_tEmNS2_12op_wrapper_tImN6thrust24THRUST_300001_SM_1000_NS6detail23allocator_traits_detail24construct1_via_allocatorINS8_16device_allocatorIN4cuda3std3__44pairIPKciEEEEEENS8_10device_ptrISJ_EEEEEEvT0_T1_)
        /*0038*/ 	.word	0x00000007


	//----- nvinfo : EIATTR_FRAME_SIZE
	.align		4
.L_53:
        /*003c*/ 	.byte	0x04, 0x11
        /*003e*/ 	.short	(.L_55 - .L_54)
	.align		4
.L_54:
        /*0040*/ 	.word	index@(_ZN3cub18CUB_300001_SM_10006detail8for_each13static_kernelINS2_12policy_hub_t12policy_500_tEmNS2_12op_wrapper_tImN6thrust24THRUST_300001_SM_1000_NS6detail23allocator_traits_detail24construct1_via_allocatorINS8_16device_allocatorIN4cuda3std3__44pairIPKciEEEEEENS8_10device_ptrISJ_EEEEEEvT0_T1_)
        /*0044*/ 	.word	0x00000000


	//----- nvinfo : EIATTR_MIN_STACK_SIZE
	.align		4
.L_55:
        /*0048*/ 	.byte	0x04, 0x12
        /*004a*/ 	.short	(.L_57 - .L_56)
	.align		4
.L_56:
        /*004c*/ 	.word	index@(_ZN3cub18CUB_300001_SM_10006detail8for_each13static_kernelINS2_12policy_hub_t12policy_500_tEmNS2_12op_wrapper_tImN6thrust24THRUST_300001_SM_1000_NS6detail23allocator_traits_detail24construct1_via_allocatorINS8_16device_allocatorIN4cuda3std3__44pairIPKciEEEEEENS8_10device_ptrISJ_EEEEEEvT0_T1_)
        /*0050*/ 	.word	0x00000000


	//----- nvinfo : EIATTR_MIN_STACK_SIZE
	.align		4
.L_57:
        /*0054*/ 	.byte	0x04, 0x12
        /*0056*/ 	.short	(.L_59 - .L_58)
	.align		4
.L_58:
        /*0058*/ 	.word	index@(_ZN3cub18CUB_300001_SM_10006detail11EmptyKernelIvEEvv)
        /*005c*/ 	.word	0x00000000


	//----- nvinfo : EIATTR_MIN_STACK_SIZE
	.align		4
.L_59:
        /*0060*/ 	.byte	0x04, 0x12
        /*0062*/ 	.short	(.L_61 - .L_60)
	.align		4
.L_60:
        /*0064*/ 	.word	index@(_Z22findMaxFrequencyKernelPKN4cuda3std3__44pairIPKciEEiPS5_)
        /*0068*/ 	.word	0x00000000
.L_61:


//--------------------- .nv.compat                --------------------------
	.section	.nv.compat,"",@"SHT_CUDA_COMPAT_INFO"
	.align	4
        /*0000*/ 	.byte	0x02, 0x09, 0x00, 0x00, 0x02, 0x02, 0x01, 0x00, 0x02, 0x05, 0x05, 0x00, 0x03, 0x07, 0x01, 0x01
        /*0010*/ 	.byte	0x02, 0x03, 0x00, 0x00, 0x02, 0x06, 0x01, 0x00, 0x04, 0x0b, 0x08, 0x00, 0x09, 0x00, 0x00, 0x00
        /*0020*/ 	.byte	0x00, 0x00, 0x00, 0x00


//--------------------- .nv.info._ZN3cub18CUB_300001_SM_10006detail8for_each13static_kernelINS2_12policy_hub_t12policy_500_tEmNS2_12op_wrapper_tImN6thrust24THRUST_300001_SM_1000_NS6detail23allocator_traits_detail24construct1_via_allocatorINS8_16device_allocatorIN4cuda3std3__44pairIPKciEEEEEENS8_10device_ptrISJ_EEEEEEvT0_T1_ --------------------------
	.section	.nv.info._ZN3cub18CUB_300001_SM_10006detail8for_each13static_kernelINS2_12policy_hub_t12policy_500_tEmNS2_12op_wrapper_tImN6thrust24THRUST_300001_SM_1000_NS6detail23allocator_traits_detail24construct1_via_allocatorINS8_16device_allocatorIN4cuda3std3__44pairIPKciEEEEEENS8_10device_ptrISJ_EEEEEEvT0_T1_,"",@"SHT_CUDA_INFO"
	.sectionflags	@""
	.align	4


	//----- nvinfo : EIATTR_CUDA_API_VERSION
	.align		4
        /*0000*/ 	.byte	0x04, 0x37
        /*0002*/ 	.short	(.L_63 - .L_62)
.L_62:
        /*0004*/ 	.word	0x00000082


	//----- nvinfo : EIATTR_KPARAM_INFO
	.align		4
.L_63:
        /*0008*/ 	.byte	0x04, 0x17
        /*000a*/ 	.short	(.L_65 - .L_64)
.L_64:
        /*000c*/ 	.word	0x00000000
        /*0010*/ 	.short	0x0001
        /*0012*/ 	.short	0x0008
        /*0014*/ 	.byte	0x00, 0xf0, 0x41, 0x00


	//----- nvinfo : EIATTR_KPARAM_INFO
	.align		4
.L_65:
        /*0018*/ 	.byte	0x04, 0x17
        /*001a*/ 	.short	(.L_67 - .L_66)
.L_66:
        /*001c*/ 	.word	0x00000000
        /*0020*/ 	.short	0x0000
        /*0022*/ 	.short	0x0000
        /*0024*/ 	.byte	0x00, 0xf0, 0x21, 0x00


	//----- nvinfo : EIATTR_SPARSE_MMA_MASK
	.align		4
.L_67:
        /*0028*/ 	.byte	0x03, 0x50
        /*002a*/ 	.short	0x0000


	//----- nvinfo : EIATTR_MAXREG_COUNT
	.align		4
        /*002c*/ 	.byte	0x03, 0x1b
        /*002e*/ 	.short	0x00ff


	//----- nvinfo : EIATTR_MERCURY_ISA_VERSION
	.align		4
        /*0030*/ 	.byte	0x03, 0x5f
        /*0032*/ 	.short	0x0101


	//----- nvinfo : EIATTR_VRC_CTA_INIT_COUNT
	.align		4
        /*0034*/ 	.byte	0x02, 0x4a
	.zero		1
	.zero		1


	//----- nvinfo : EIATTR_EXIT_INSTR_OFFSETS
	.align		4
        /*0038*/ 	.byte	0x04, 0x1c
        /*003a*/ 	.short	(.L_69 - .L_68)


	//   ....[0]....
.L_68:
        /*003c*/ 	.word	0x00000140


	//   ....[1]....
        /*0040*/ 	.word	0x00000240


	//   ....[2]....
        /*0044*/ 	.word	0x00000270


	//----- nvinfo : EIATTR_MAX_THREADS
	.align		4
.L_69:
        /*0048*/ 	.byte	0x04, 0x05
        /*004a*/ 	.short	(.L_71 - .L_70)
.L_70:
        /*004c*/ 	.word	0x00000100
        /*0050*/ 	.word	0x00000001
        /*0054*/ 	.word	0x00000001


	//----- nvinfo : EIATTR_CBANK_PARAM_SIZE
	.align		4
.L_71:
        /*0058*/ 	.byte	0x03, 0x19
        /*005a*/ 	.short	0x0018


	//----- nvinfo : EIATTR_PARAM_CBANK
	.align		4
        /*005c*/ 	.byte	0x04, 0x0a
        /*005e*/ 	.short	(.L_73 - .L_72)
	.align		4
.L_72:
        /*0060*/ 	.word	index@(.nv.constant0._ZN3cub18CUB_300001_SM_10006detail8for_each13static_kernelINS2_12policy_hub_t12policy_500_tEmNS2_12op_wrapper_tImN6thrust24THRUST_300001_SM_1000_NS6detail23allocator_traits_detail24construct1_via_allocatorINS8_16device_allocatorIN4cuda3std3__44pairIPKciEEEEEENS8_10device_ptrISJ_EEEEEEvT0_T1_)
        /*0064*/ 	.short	0x0380
        /*0066*/ 	.short	0x0018


	//----- nvinfo : EIATTR_SW_WAR
	.align		4
.L_73:
        /*0068*/ 	.byte	0x04, 0x36
        /*006a*/ 	.short	(.L_75 - .L_74)
.L_74:
        /*006c*/ 	.word	0x00000008
.L_75:


//--------------------- .nv.info._ZN3cub18CUB_300001_SM_10006detail11EmptyKernelIvEEvv --------------------------
	.section	.nv.info._ZN3cub18CUB_300001_SM_10006detail11EmptyKernelIvEEvv,"",@"SHT_CUDA_INFO"
	.sectionflags	@""
	.align	4


	//----- nvinfo : EIATTR_CUDA_API_VERSION
	.align		4
        /*0000*/ 	.byte	0x04, 0x37
        /*0002*/ 	.short	(.L_77 - .L_76)
.L_76:
        /*0004*/ 	.word	0x00000082


	//----- nvinfo : EIATTR_SPARSE_MMA_MASK
	.align		4
.L_77:
        /*0008*/ 	.byte	0x03, 0x50
        /*000a*/ 	.short	0x0000


	//----- nvinfo : EIATTR_MAXREG_COUNT
	.align		4
        /*000c*/ 	.byte	0x03, 0x1b
        /*000e*/ 	.short	0x00ff


	//----- nvinfo : EIATTR_MERCURY_ISA_VERSION
	.align		4
        /*0010*/ 	.byte	0x03, 0x5f
        /*0012*/ 	.short	0x0101


	//----- nvinfo : EIATTR_VRC_CTA_INIT_COUNT
	.align		4
        /*0014*/ 	.byte	0x02, 0x4a
	.zero		1
	.zero		1


	//----- nvinfo : EIATTR_EXIT_INSTR_OFFSETS
	.align		4
        /*0018*/ 	.byte	0x04, 0x1c
        /*001a*/ 	.short	(.L_79 - .L_78)


	//   ....[0]....
.L_78:
        /*001c*/ 	.word	0x00000010


	//----- nvinfo : EIATTR_SW_WAR
	.align		4
.L_79:
        /*0020*/ 	.byte	0x04, 0x36
        /*0022*/ 	.short	(.L_81 - .L_80)
.L_80:
        /*0024*/ 	.word	0x00000008
.L_81:


//--------------------- .nv.info._Z22findMaxFrequencyKernelPKN4cuda3std3__44pairIPKciEEiPS5_ --------------------------
	.section	.nv.info._Z22findMaxFrequencyKernelPKN4cuda3std3__44pairIPKciEEiPS5_,"",@"SHT_CUDA_INFO"
	.sectionflags	@""
	.align	4


	//----- nvinfo : EIATTR_CUDA_API_VERSION
	.align		4
        /*0000*/ 	.byte	0x04, 0x37
        /*0002*/ 	.short	(.L_83 - .L_82)
.L_82:
        /*0004*/ 	.word	0x00000082


	//----- nvinfo : EIATTR_KPARAM_INFO
	.align		4
.L_83:
        /*0008*/ 	.byte	0x04, 0x17
        /*000a*/ 	.short	(.L_85 - .L_84)
.L_84:
        /*000c*/ 	.word	0x00000000
        /*0010*/ 	.short	0x0002
        /*0012*/ 	.short	0x0010
        /*0014*/ 	.byte	0x00, 0xf5, 0x21, 0x00


	//----- nvinfo : EIATTR_KPARAM_INFO
	.align		4
.L_85:
        /*0018*/ 	.byte	0x04, 0x17
        /*001a*/ 	.short	(.L_87 - .L_86)
.L_86:
        /*001c*/ 	.word	0x00000000
        /*0020*/ 	.short	0x0001
        /*0022*/ 	.short	0x0008
        /*0024*/ 	.byte	0x00, 0xf0, 0x11, 0x00


	//----- nvinfo : EIATTR_KPARAM_INFO
	.align		4
.L_87:
        /*0028*/ 	.byte	0x04, 0x17
        /*002a*/ 	.short	(.L_89 - .L_88)
.L_88:
        /*002c*/ 	.word	0x00000000
        /*0030*/ 	.short	0x0000
        /*0032*/ 	.short	0x0000
        /*0034*/ 	.byte	0x00, 0xf5, 0x21, 0x00


	//----- nvinfo : EIATTR_SPARSE_MMA_MASK
	.align		4
.L_89:
        /*0038*/ 	.byte	0x03, 0x50
        /*003a*/ 	.short	0x0000


	//----- nvinfo : EIATTR_MAXREG_COUNT
	.align		4
        /*003c*/ 	.byte	0x03, 0x1b
        /*003e*/ 	.short	0x00ff


	//----- nvinfo : EIATTR_NUM_BARRIERS
	.align		4
        /*0040*/ 	.byte	0x02, 0x4c
        /*0042*/ 	.byte	0x01
	.zero		1


	//----- nvinfo : EIATTR_MERCURY_ISA_VERSION
	.align		4
        /*0044*/ 	.byte	0x03, 0x5f
        /*0046*/ 	.short	0x0101


	//----- nvinfo : EIATTR_UNUSED_LOAD_BYTE_OFFSET
	.align		4
        /*0048*/ 	.byte	0x04, 0x44
        /*004a*/ 	.short	(.L_91 - .L_90)


	//   ....[0]....
.L_90:
        /*004c*/ 	.word	0x00000330
        /*0050*/ 	.word	0x00000fff


	//----- nvinfo : EIATTR_VRC_CTA_INIT_COUNT
	.align		4
.L_91:
        /*0054*/ 	.byte	0x02, 0x4a
	.zero		1
	.zero		1


	//----- nvinfo : EIATTR_EXIT_INSTR_OFFSETS
	.align		4
        /*0058*/ 	.byte	0x04, 0x1c
        /*005a*/ 	.short	(.L_93 - .L_92)


	//   ....[0]....
.L_92:
        /*005c*/ 	.word	0x000002d0


	//   ....[1]....
        /*0060*/ 	.word	0x00000360


	//----- nvinfo : EIATTR_CRS_STACK_SIZE
	.align		4
.L_93:
        /*0064*/ 	.byte	0x04, 0x1e
        /*0066*/ 	.short	(.L_95 - .L_94)
.L_94:
        /*0068*/ 	.word	0x00000000


	//----- nvinfo : EIATTR_CBANK_PARAM_SIZE
	.align		4
.L_95:
        /*006c*/ 	.byte	0x03, 0x19
        /*006e*/ 	.short	0x0018


	//----- nvinfo : EIATTR_PARAM_CBANK
	.align		4
        /*0070*/ 	.byte	0x04, 0x0a
        /*0072*/ 	.short	(.L_97 - .L_96)
	.align		4
.L_96:
        /*0074*/ 	.word	index@(.nv.constant0._Z22findMaxFrequencyKernelPKN4cuda3std3__44pairIPKciEEiPS5_)
        /*0078*/ 	.short	0x0380
        /*007a*/ 	.short	0x0018


	//----- nvinfo : EIATTR_SW_WAR
	.align		4
.L_97:
        /*007c*/ 	.byte	0x04, 0x36
        /*007e*/ 	.short	(.L_99 - .L_98)
.L_98:
        /*0080*/ 	.word	0x00000008
.L_99:


//--------------------- .nv.callgraph             --------------------------
	.section	.nv.callgraph,"",@"SHT_CUDA_CALLGRAPH"
	.align	4
	.sectionentsize	8
	.align		4
        /*0000*/ 	.word	0x00000000
	.align		4
        /*0004*/ 	.word	0xffffffff
	.align		4
        /*0008*/ 	.word	0x00000000
	.align		4
        /*000c*/ 	.word	0xfffffffe
	.align		4
        /*0010*/ 	.word	0x00000000
	.align		4
        /*0014*/ 	.word	0xfffffffd
	.align		4
        /*0018*/ 	.word	0x00000000
	.align		4
        /*001c*/ 	.word	0xfffffffc


//--------------------- .nv.constant4             --------------------------
	.section	.nv.constant4,"a",@progbits
	.align	8
	.align		8
.nv.constant4:
        /*0000*/ 	.dword	_ZN34_INTERNAL_ad2c0f90_4_k_cu_fc2943fa4cuda3std3__45__cpo5beginE
	.align		8
        /*0008*/ 	.dword	_ZN34_INTERNAL_ad2c0f90_4_k_cu_fc2943fa4cuda3std3__45__cpo3endE
	.align		8
        /*0010*/ 	.dword	_ZN34_INTERNAL_ad2c0f90_4_k_cu_fc2943fa4cuda3std3__45__cpo6cbeginE
	.align		8
        /*0018*/ 	.dword	_ZN34_INTERNAL_ad2c0f90_4_k_cu_fc2943fa4cuda3std3__45__cpo4cendE
	.align		8
        /*0020*/ 	.dword	_ZN34_INTERNAL_ad2c0f90_4_k_cu_fc2943fa4cuda3std3__45__cpo6rbeginE
	.align		8
        /*0028*/ 	.dword	_ZN34_INTERNAL_ad2c0f90_4_k_cu_fc2943fa4cuda3std3__45__cpo4rendE
	.align		8
        /*0030*/ 	.dword	_ZN34_INTERNAL_ad2c0f90_4_k_cu_fc2943fa4cuda3std3__45__cpo7crbeginE
	.align		8
        /*0038*/ 	.dword	_ZN34_INTERNAL_ad2c0f90_4_k_cu_fc2943fa4cuda3std3__45__cpo5crendE
	.align		8
        /*0040*/ 	.dword	_ZN34_INTERNAL_ad2c0f90_4_k_cu_fc2943fa4cuda3std3__436_GLOBAL__N__ad2c0f90_4_k_cu_fc2943fa6ignoreE
	.align		8
        /*0048*/ 	.dword	_ZN34_INTERNAL_ad2c0f90_4_k_cu_fc2943fa4cuda3std3__419piecewise_constructE
	.align		8
        /*0050*/ 	.dword	_ZN34_INTERNAL_ad2c0f90_4_k_cu_fc2943fa4cuda3std3__48in_placeE
	.align		8
        /*0058*/ 	.dword	_ZN34_INTERNAL_ad2c0f90_4_k_cu_fc2943fa4cuda3std3__420unreachable_sentinelE
	.align		8
        /*0060*/ 	.dword	_ZN34_INTERNAL_ad2c0f90_4_k_cu_fc2943fa4cuda3std3__47nulloptE
	.align		8
        /*0068*/ 	.dword	_ZN34_INTERNAL_ad2c0f90_4_k_cu_fc2943fa4cuda3std3__48unexpectE
	.align		8
        /*0070*/ 	.dword	_ZN34_INTERNAL_ad2c0f90_4_k_cu_fc2943fa4cuda3std6ranges3__45__cpo4swapE
	.align		8
        /*0078*/ 	.dword	_ZN34_INTERNAL_ad2c0f90_4_k_cu_fc2943fa4cuda3std6ranges3__45__cpo9iter_moveE
	.align		8
        /*0080*/ 	.dword	_ZN34_INTERNAL_ad2c0f90_4_k_cu_fc2943fa4cuda3std6ranges3__45__cpo5beginE
	.align		8
        /*0088*/ 	.dword	_ZN34_INTERNAL_ad2c0f90_4_k_cu_fc2943fa4cuda3std6ranges3__45__cpo3endE
	.align		8
        /*0090*/ 	.dword	_ZN34_INTERNAL_ad2c0f90_4_k_cu_fc2943fa4cuda3std6ranges3__45__cpo6cbeginE
	.align		8
        /*0098*/ 	.dword	_ZN34_INTERNAL_ad2c0f90_4_k_cu_fc2943fa4cuda3std6ranges3__45__cpo4cendE
	.align		8
        /*00a0*/ 	.dword	_ZN34_INTERNAL_ad2c0f90_4_k_cu_fc2943fa4cuda3std6ranges3__45__cpo7advanceE
	.align		8
        /*00a8*/ 	.dword	_ZN34_INTERNAL_ad2c0f90_4_k_cu_fc2943fa4cuda3std6ranges3__45__cpo9iter_swapE
	.align		8
        /*00b0*/ 	.dword	_ZN34_INTERNAL_ad2c0f90_4_k_cu_fc2943fa4cuda3std6ranges3__45__cpo4nextE
	.align		8
        /*00b8*/ 	.dword	_ZN34_INTERNAL_ad2c0f90_4_k_cu_fc2943fa4cuda3std6ranges3__45__cpo4prevE
	.align		8
        /*00c0*/ 	.dword	_ZN34_INTERNAL_ad2c0f90_4_k_cu_fc2943fa4cuda3std6ranges3__45__cpo4dataE
	.align		8
        /*00c8*/ 	.dword	_ZN34_INTERNAL_ad2c0f90_4_k_cu_fc2943fa4cuda3std6ranges3__45__cpo5cdataE
	.align		8
        /*00d0*/ 	.dword	_ZN34_INTERNAL_ad2c0f90_4_k_cu_fc2943fa4cuda3std6ranges3__45__cpo4sizeE
	.align		8
        /*00d8*/ 	.dword	_ZN34_INTERNAL_ad2c0f90_4_k_cu_fc2943fa4cuda3std6ranges3__45__cpo5ssizeE
	.align		8
        /*00e0*/ 	.dword	_ZN34_INTERNAL_ad2c0f90_4_k_cu_fc2943fa4cuda3std6ranges3__45__cpo8distanceE
	.align		8
        /*00e8*/ 	.dword	_ZN34_INTERNAL_ad2c0f90_4_k_cu_fc2943fa6thrust24THRUST_300001_SM_1000_NS8cuda_cub3parE
	.align		8
        /*00f0*/ 	.dword	_ZN34_INTERNAL_ad2c0f90_4_k_cu_fc2943fa6thrust24THRUST_300001_SM_1000_NS8cuda_cub10par_nosyncE
	.align		8
        /*00f8*/ 	.dword	_ZN34_INTERNAL_ad2c0f90_4_k_cu_fc2943fa6thrust24THRUST_300001_SM_1000_NS6system6detail10sequential3seqE
	.align		8
        /*0100*/ 	.dword	_ZN34_INTERNAL_ad2c0f90_4_k_cu_fc2943fa6thrust24THRUST_300001_SM_1000_NS12placeholders2_1E
	.align		8
        /*0108*/ 	.dword	_ZN34_INTERNAL_ad2c0f90_4_k_cu_fc2943fa6thrust24THRUST_300001_SM_1000_NS12placeholders2_2E
	.align		8
        /*0110*/ 	.dword	_ZN34_INTERNAL_ad2c0f90_4_k_cu_fc2943fa6thrust24THRUST_300001_SM_1000_NS12placeholders2_3E
	.align		8
        /*0118*/ 	.dword	_ZN34_INTERNAL_ad2c0f90_4_k_cu_fc2943fa6thrust24THRUST_300001_SM_1000_NS12placeholders2_4E
	.align		8
        /*0120*/ 	.dword	_ZN34_INTERNAL_ad2c0f90_4_k_cu_fc2943fa6thrust24THRUST_300001_SM_1000_NS12placeholders2_5E
	.align		8
        /*0128*/ 	.dword	_ZN34_INTERNAL_ad2c0f90_4_k_cu_fc2943fa6thrust24THRUST_300001_SM_1000_NS12placeholders2_6E
	.align		8
        /*0130*/ 	.dword	_ZN34_INTERNAL_ad2c0f90_4_k_cu_fc2943fa6thrust24THRUST_300001_SM_1000_NS12placeholders2_7E
	.align		8
        /*0138*/ 	.dword	_ZN34_INTERNAL_ad2c0f90_4_k_cu_fc2943fa6thrust24THRUST_300001_SM_1000_NS12placeholders2_8E
	.align		8
        /*0140*/ 	.dword	_ZN34_INTERNAL_ad2c0f90_4_k_cu_fc2943fa6thrust24THRUST_300001_SM_1000_NS12placeholders2_9E
	.align		8
        /*0148*/ 	.dword	_ZN34_INTERNAL_ad2c0f90_4_k_cu_fc2943fa6thrust24THRUST_300001_SM_1000_NS12placeholders3_10E
	.align		8
        /*0150*/ 	.dword	_ZN34_INTERNAL_ad2c0f90_4_k_cu_fc2943fa6thrust24THRUST_300001_SM_1000_NS3seqE
	.align		8
        /*0158*/ 	.dword	$str


//--------------------- .text._ZN3cub18CUB_300001_SM_10006detail8for_each13static_kernelINS2_12policy_hub_t12policy_500_tEmNS2_12op_wrapper_tImN6thrust24THRUST_300001_SM_1000_NS6detail23allocator_traits_detail24construct1_via_allocatorINS8_16device_allocatorIN4cuda3std3__44pairIPKciEEEEEENS8_10device_ptrISJ_EEEEEEvT0_T1_ --------------------------
	.section	.text._ZN3cub18CUB_300001_SM_10006detail8for_each13static_kernelINS2_12policy_hub_t12policy_500_tEmNS2_12op_wrapper_tImN6thrust24THRUST_300001_SM_1000_NS6detail23allocator_traits_detail24construct1_via_allocatorINS8_16device_allocatorIN4cuda3std3__44pairIPKciEEEEEENS8_10device_ptrISJ_EEEEEEvT0_T1_,"ax",@progbits
	.align	128
        .global         _ZN3cub18CUB_300001_SM_10006detail8for_each13static_kernelINS2_12policy_hub_t12policy_500_tEmNS2_12op_wrapper_tImN6thrust24THRUST_300001_SM_1000_NS6detail23allocator_traits_detail24construct1_via_allocatorINS8_16device_allocatorIN4cuda3std3__44pairIPKciEEEEEENS8_10device_ptrISJ_EEEEEEvT0_T1_
        .type           _ZN3cub18CUB_300001_SM_10006detail8for_each13static_kernelINS2_12policy_hub_t12policy_500_tEmNS2_12op_wrapper_tImN6thrust24THRUST_300001_SM_1000_NS6detail23allocator_traits_detail24construct1_via_allocatorINS8_16device_allocatorIN4cuda3std3__44pairIPKciEEEEEENS8_10device_ptrISJ_EEEEEEvT0_T1_,@function
        .size           _ZN3cub18CUB_300001_SM_10006detail8for_each13static_kernelINS2_12policy_hub_t12policy_500_tEmNS2_12op_wrapper_tImN6thrust24THRUST_300001_SM_1000_NS6detail23allocator_traits_detail24construct1_via_allocatorINS8_16device_allocatorIN4cuda3std3__44pairIPKciEEEEEENS8_10device_ptrISJ_EEEEEEvT0_T1_,(.L_x_8 - _ZN3cub18CUB_300001_SM_10006detail8for_each13static_kernelINS2_12policy_hub_t12policy_500_tEmNS2_12op_wrapper_tImN6thrust24THRUST_300001_SM_1000_NS6detail23allocator_traits_detail24construct1_via_allocatorINS8_16device_allocatorIN4cuda3std3__44pairIPKciEEEEEENS8_10device_ptrISJ_EEEEEEvT0_T1_)
        .other          _ZN3cub18CUB_300001_SM_10006detail8for_each13static_kernelINS2_12policy_hub_t12policy_500_tEmNS2_12op_wrapper_tImN6thrust24THRUST_300001_SM_1000_NS6detail23allocator_traits_detail24construct1_via_allocatorINS8_16device_allocatorIN4cuda3std3__44pairIPKciEEEEEENS8_10device_ptrISJ_EEEEEEvT0_T1_,@"STO_CUDA_ENTRY STV_DEFAULT"
_ZN3cub18CUB_300001_SM_10006detail8for_each13static_kernelINS2_12policy_hub_t12policy_500_tEmNS2_12op_wrapper_tImN6thrust24THRUST_300001_SM_1000_NS6detail23allocator_traits_detail24construct1_via_allocatorINS8_16device_allocatorIN4cuda3std3__44pairIPKciEEEEEENS8_10device_ptrISJ_EEEEEEvT0_T1_:
.text._ZN3cub18CUB_300001_SM_10006detail8for_each13static_kernelINS2_12policy_hub_t12policy_500_tEmNS2_12op_wrapper_tImN6thrust24THRUST_300001_SM_1000_NS6detail23allocator_traits_detail24construct1_via_allocatorINS8_16device_allocatorIN4cuda3std3__44pairIPKciEEEEEENS8_10device_ptrISJ_EEEEEEvT0_T1_:
[----:B------:R-:W-:Y:S08]  /*0000*/  LDC R1, c[0x0][0x37c] ;  /* 0x0000df00ff017b82 */ /* 0x000ff00000000800 */
[----:B------:R-:W0:Y:S01]  /*0010*/  S2UR UR4, SR_CTAID.X ;  /* 0x00000000000479c3 */ /* 0x000e220000002500 */
[----:B------:R-:W1:Y:S01]  /*0020*/  LDCU.64 UR6, c[0x0][0x380] ;  /* 0x00007000ff0677ac */ /* 0x000e620008000a00 */
[----:B------:R-:W2:Y:S01]  /*0030*/  LDCU.64 UR8, c[0x0][0x358] ;  /* 0x00006b00ff0877ac */ /* 0x000ea20008000a00 */
[----:B0-----:R-:W-:-:S04]  /*0040*/  UIMAD.WIDE.U32 UR4, UR4, 0x200, URZ ;  /* 0x00000200040478a5 */ /* 0x001fc8000f8e00ff */
[----:B-1----:R-:W-:-:S04]  /*0050*/  UIADD3 UR6, UP0, UPT, -UR4, UR6, URZ ;  /* 0x0000000604067290 */ /* 0x002fc8000ff1e1ff */
[----:B------:R-:W-:Y:S02]  /*0060*/  UIADD3.X UR7, UPT, UPT, ~UR5, UR7, URZ, UP0, !UPT ;  /* 0x0000000705077290 */ /* 0x000fe400087fe5ff */
[----:B------:R-:W-:-:S04]  /*0070*/  UISETP.GE.U32.AND UP0, UPT, UR6, 0x200, UPT ;  /* 0x000002000600788c */ /* 0x000fc8000bf06070 */
[----:B------:R-:W-:-:S09]  /*0080*/  UISETP.GE.U32.AND.EX UP0, UPT, UR7, URZ, UPT, UP0 ;  /* 0x000000ff0700728c */ /* 0x000fd2000bf06100 */
[----:B--2---:R-:W-:Y:S05]  /*0090*/  BRA.U !UP0, `(.L_x_0) ;  /* 0x00000001082c7547 */ /* 0x004fea000b800000 */
[----:B------:R-:W0:Y:S01]  /*00a0*/  S2R R0, SR_TID.X ;  /* 0x0000000000007919 */ /* 0x000e220000002100 */
[----:B------:R-:W1:Y:S01]  /*00b0*/  LDCU.64 UR6, c[0x0][0x388] ;  /* 0x00007100ff0677ac */ /* 0x000e620008000a00 */
[----:B0-----:R-:W-:-:S05]  /*00c0*/  IADD3 R0, P0, PT, R0, UR4, RZ ;  /* 0x0000000400007c10 */ /* 0x001fca000ff1e0ff */
[----:B------:R-:W-:Y:S01]  /*00d0*/  IMAD.X R3, RZ, RZ, UR5, P0 ;  /* 0x00000005ff037e24 */ /* 0x000fe200080e06ff */
[----:B-1----:R-:W-:-:S04]  /*00e0*/  LEA R2, P0, R0, UR6, 0x4 ;  /* 0x0000000600027c11 */ /* 0x002fc8000f8020ff */
[----:B------:R-:W-:-:S05]  /*00f0*/  LEA.HI.X R3, R0, UR7, R3, 0x4, P0 ;  /* 0x0000000700037c11 */ /* 0x000fca00080f2403 */
[----:B------:R-:W-:Y:S04]  /*0100*/  STG.E.64 desc[UR8][R2.64], RZ ;  /* 0x000000ff02007986 */ /* 0x000fe8000c101b08 */
[----:B------:R-:W-:Y:S04]  /*0110*/  STG.E.64 desc[UR8][R2.64+0x8], RZ ;  /* 0x000008ff02007986 */ /* 0x000fe8000c101b08 */
[----:B------:R-:W-:Y:S04]  /*0120*/  STG.E.64 desc[UR8][R2.64+0x1000], RZ ;  /* 0x001000ff02007986 */ /* 0x000fe8000c101b08 */
[----:B------:R-:W-:Y:S01]  /*0130*/  STG.E.64 desc[UR8][R2.64+0x1008], RZ ;  /* 0x001008ff02007986 */ /* 0x000fe2000c101b08 */
[----:B------:R-:W-:Y:S05]  /*0140*/  EXIT ;  /* 0x000000000000794d */ /* 0x000fea0003800000 */
.L_x_0:
[----:B------:R-:W0:Y:S01]  /*0150*/  S2R R0, SR_TID.X ;  /* 0x0000000000007919 */ /* 0x000e220000002100 */
[----:B------:R-:W1:Y:S01]  /*0160*/  LDCU.64 UR10, c[0x0][0x388] ;  /* 0x00007100ff0a77ac */ /* 0x000e620008000a00 */
[----:B------:R-:W-:Y:S02]  /*0170*/  IMAD.U32 R3, RZ, RZ, UR7 ;  /* 0x00000007ff037e24 */ /* 0x000fe4000f8e00ff */
[----:B------:R-:W-:Y:S02]  /*0180*/  IMAD.U32 R4, RZ, RZ, UR7 ;  /* 0x00000007ff047e24 */ /* 0x000fe4000f8e00ff */
[C---:B0-----:R-:W-:Y:S01]  /*0190*/  VIADD R2, R0.reuse, 0x100 ;  /* 0x0000010000027836 */ /* 0x041fe20000000000 */
[C---:B------:R-:W-:Y:S02]  /*01a0*/  ISETP.LT.U32.AND P0, PT, R0.reuse, UR6, PT ;  /* 0x0000000600007c0c */ /* 0x040fe4000bf01070 */
[----:B------:R-:W-:Y:S02]  /*01b0*/  IADD3 R0, P2, PT, R0, UR4, RZ ;  /* 0x0000000400007c10 */ /* 0x000fe4000ff5e0ff */
[----:B------:R-:W-:-:S02]  /*01c0*/  ISETP.LT.U32.AND P1, PT, R2, UR6, PT ;  /* 0x0000000602007c0c */ /* 0x000fc4000bf21070 */
[----:B------:R-:W-:Y:S01]  /*01d0*/  ISETP.GT.U32.AND.EX P0, PT, R3, RZ, PT, P0 ;  /* 0x000000ff0300720c */ /* 0x000fe20003f04100 */
[----:B------:R-:W-:Y:S01]  /*01e0*/  IMAD.X R3, RZ, RZ, UR5, P2 ;  /* 0x00000005ff037e24 */ /* 0x000fe200090e06ff */
[----:B------:R-:W-:Y:S02]  /*01f0*/  ISETP.GT.U32.AND.EX P1, PT, R4, RZ, PT, P1 ;  /* 0x000000ff0400720c */ /* 0x000fe40003f24110 */
[----:B-1----:R-:W-:-:S04]  /*0200*/  LEA R2, P2, R0, UR10, 0x4 ;  /* 0x0000000a00027c11 */ /* 0x002fc8000f8420ff */
[----:B------:R-:W-:-:S05]  /*0210*/  LEA.HI.X R3, R0, UR11, R3, 0x4, P2 ;  /* 0x0000000b00037c11 */ /* 0x000fca00090f2403 */
[----:B------:R0:W-:Y:S04]  /*0220*/  @P0 STG.E.64 desc[UR8][R2.64], RZ ;  /* 0x000000ff02000986 */ /* 0x0001e8000c101b08 */
[----:B------:R0:W-:Y:S01]  /*0230*/  @P0 STG.E.64 desc[UR8][R2.64+0x8], RZ ;  /* 0x000008ff02000986 */ /* 0x0001e2000c101b08 */
[----:B------:R-:W-:Y:S05]  /*0240*/  @!P1 EXIT ;  /* 0x000000000000994d */ /* 0x000fea0003800000 */
[----:B------:R-:W-:Y:S04]  /*0250*/  STG.E.64 desc[UR8][R2.64+0x1000], RZ ;  /* 0x001000ff02007986 */ /* 0x000fe8000c101b08 */
[----:B------:R-:W-:Y:S01]  /*0260*/  STG.E.64 desc[UR8][R2.64+0x1008], RZ ;  /* 0x001008ff02007986 */ /* 0x000fe2000c101b08 */
[----:B------:R-:W-:Y:S05]  /*0270*/  EXIT ;  /* 0x000000000000794d */ /* 0x000fea0003800000 */
.L_x_1:
[----:B------:R-:W-:-:S00]  /*0280*/  BRA `(.L_x_1) ;  /* 0xfffffffc00fc7947 */ /* 0x000fc0000383ffff */
[----:B------:R-:W-:-:S00]  /*0290*/  NOP ;  /* 0x0000000000007918 */ /* 0x000fc00000000000 */
        /* <DEDUP_REMOVED lines=14> */
.L_x_8:


//--------------------- .text._ZN3cub18CUB_300001_SM_10006detail11EmptyKernelIvEEvv --------------------------
	.section	.text._ZN3cub18CUB_300001_SM_10006detail11EmptyKernelIvEEvv,"ax",@progbits
	.align	128
        .global         _ZN3cub18CUB_300001_SM_10006detail11EmptyKernelIvEEvv
        .type           _ZN3cub18CUB_300001_SM_10006detail11EmptyKernelIvEEvv,@function
        .size           _ZN3cub18CUB_300001_SM_10006detail11EmptyKernelIvEEvv,(.L_x_9 - _ZN3cub18CUB_300001_SM_10006detail11EmptyKernelIvEEvv)
        .other          _ZN3cub18CUB_300001_SM_10006detail11EmptyKernelIvEEvv,@"STO_CUDA_ENTRY STV_DEFAULT"
_ZN3cub18CUB_300001_SM_10006detail11EmptyKernelIvEEvv:
.text._ZN3cub18CUB_300001_SM_10006detail11EmptyKernelIvEEvv:
[----:B------:R-:W-:Y:S01]  /*0000*/  LDC R1, c[0x0][0x37c] ;  /* 0x0000df00ff017b82 */ /* 0x000fe20000000800 */
[----:B------:R-:W-:Y:S05]  /*0010*/  EXIT ;  /* 0x000000000000794d */ /* 0x000fea0003800000 */
.L_x_2:
        /* <DEDUP_REMOVED lines=14> */
.L_x_9:


//--------------------- .text._Z22findMaxFrequencyKernelPKN4cuda3std3__44pairIPKciEEiPS5_ --------------------------
	.section	.text._Z22findMaxFrequencyKernelPKN4cuda3std3__44pairIPKciEEiPS5_,"ax",@progbits
	.align	128
        .global         _Z22findMaxFrequencyKernelPKN4cuda3std3__44pairIPKciEEiPS5_
        .type           _Z22findMaxFrequencyKernelPKN4cuda3std3__44pairIPKciEEiPS5_,@function
        .size           _Z22findMaxFrequencyKernelPKN4cuda3std3__44pairIPKciEEiPS5_,(.L_x_10 - _Z22findMaxFrequencyKernelPKN4cuda3std3__44pairIPKciEEiPS5_)
        .other          _Z22findMaxFrequencyKernelPKN4cuda3std3__44pairIPKciEEiPS5_,@"STO_CUDA_ENTRY STV_DEFAULT"
_Z22findMaxFrequencyKernelPKN4cuda3std3__44pairIPKciEEiPS5_:
.text._Z22findMaxFrequencyKernelPKN4cuda3std3__44pairIPKciEEiPS5_:
[----:B------:R-:W-:Y:S01]  /*0000*/  LDC R1, c[0x0][0x37c] ;  /* 0x0000df00ff017b82 */ /* 0x000fe20000000800 */
[----:B------:R-:W0:Y:S01]  /*0010*/  S2R R11, SR_TID.X ;  /* 0x00000000000b7919 */ /* 0x000e220000002100 */
[----:B------:R-:W0:Y:S01]  /*0020*/  LDCU UR8, c[0x0][0x360] ;  /* 0x00006c00ff0877ac */ /* 0x000e220008000800 */
[----:B------:R-:W0:Y:S01]  /*0030*/  S2R R10, SR_CTAID.X ;  /* 0x00000000000a7919 */ /* 0x000e220000002500 */
[----:B------:R-:W1:Y:S01]  /*0040*/  LDCU UR4, c[0x0][0x388] ;  /* 0x00007100ff0477ac */ /* 0x000e620008000800 */
[----:B------:R-:W2:Y:S01]  /*0050*/  LDCU.64 UR6, c[0x0][0x358] ;  /* 0x00006b00ff0677ac */ /* 0x000ea20008000a00 */
[----:B0-----:R-:W-:-:S05]  /*0060*/  IMAD R5, R10, UR8, R11 ;  /* 0x000000080a057c24 */ /* 0x001fca000f8e020b */
[----:B-1----:R-:W-:-:S13]  /*0070*/  ISETP.GE.AND P0, PT, R5, UR4, PT ;  /* 0x0000000405007c0c */ /* 0x002fda000bf06270 */
[----:B------:R-:W0:Y:S02]  /*0080*/  @!P0 LDC.64 R2, c[0x0][0x380] ;  /* 0x0000e000ff028b82 */ /* 0x000e240000000a00 */
[----:B0-----:R-:W-:-:S06]  /*0090*/  @!P0 IMAD.WIDE R2, R5, 0x10, R2 ;  /* 0x0000001005028825 */ /* 0x001fcc00078e0202 */
[----:B------:R-:W0:Y:S01]  /*00a0*/  S2UR UR5, SR_CgaCtaId ;  /* 0x00000000000579c3 */ /* 0x000e220000008800 */
[----:B--2---:R-:W2:Y:S04]  /*00b0*/  @!P0 LDG.E.64 R8, desc[UR6][R2.64] ;  /* 0x0000000602088981 */ /* 0x004ea8000c1e1b00 */
[----:B------:R-:W3:Y:S03]  /*00c0*/  @!P0 LDG.E R6, desc[UR6][R2.64+0x8] ;  /* 0x0000080602068981 */ /* 0x000ee6000c1e1900 */
[----:B------:R-:W1:Y:S01]  /*00d0*/  @P0 LDC.64 R4, c[0x4][0x158] ;  /* 0x01005600ff040b82 */ /* 0x000e620000000a00 */
[----:B------:R-:W-:Y:S01]  /*00e0*/  UMOV UR4, 0x400 ;  /* 0x0000040000047882 */ /* 0x000fe20000000000 */
[----:B------:R-:W-:-:S02]  /*00f0*/  @P0 IMAD.MOV.U32 R12, RZ, RZ, -0x1 ;  /* 0xffffffffff0c0424 */ /* 0x000fc400078e00ff */
[----:B------:R-:W-:Y:S01]  /*0100*/  IMAD.U32 R0, RZ, RZ, UR8 ;  /* 0x00000008ff007e24 */ /* 0x000fe2000f8e00ff */
[----:B0-----:R-:W-:-:S06]  /*0110*/  ULEA UR4, UR5, UR4, 0x18 ;  /* 0x0000000405047291 */ /* 0x001fcc000f8ec0ff */
[----:B------:R-:W-:-:S05]  /*0120*/  LEA R7, R11, UR4, 0x4 ;  /* 0x000000040b077c11 */ /* 0x000fca000f8e20ff */
[----:B--2---:R0:W-:Y:S04]  /*0130*/  @!P0 STS.64 [R7], R8 ;  /* 0x0000000807008388 */ /* 0x0041e80000000a00 */
[----:B---3--:R0:W-:Y:S04]  /*0140*/  @!P0 STS [R7+0x8], R6 ;  /* 0x0000080607008388 */ /* 0x0081e80000000800 */
[----:B------:R0:W-:Y:S04]  /*0150*/  @P0 STS [R7+0x8], R12 ;  /* 0x0000080c07000388 */ /* 0x0001e80000000800 */
[----:B-1----:R0:W-:Y:S01]  /*0160*/  @P0 STS.64 [R7], R4 ;  /* 0x0000000407000388 */ /* 0x0021e20000000a00 */
[----:B------:R-:W-:Y:S01]  /*0170*/  BAR.SYNC.DEFER_BLOCKING 0x0 ;  /* 0x0000000000007b1d */ /* 0x000fe20000010000 */
[----:B------:R-:W-:-:S13]  /*0180*/  ISETP.GE.U32.AND P0, PT, R0, 0x2, PT ;  /* 0x000000020000780c */ /* 0x000fda0003f06070 */
[----:B0-----:R-:W-:Y:S05]  /*0190*/  @!P0 BRA `(.L_x_3) ;  /* 0x0000000000488947 */ /* 0x001fea0003800000 */
[----:B------:R-:W-:-:S07]  /*01a0*/  VIADD R5, R7, 0x8 ;  /* 0x0000000807057836 */ /* 0x000fce0000000000 */
.L_x_6:
[--C-:B------:R-:W-:Y:S01]  /*01b0*/  IMAD.MOV.U32 R6, RZ, RZ, R0.reuse ;  /* 0x000000ffff067224 */ /* 0x100fe200078e0000 */
[----:B------:R-:W-:Y:S01]  /*01c0*/  SHF.R.U32.HI R0, RZ, 0x1, R0 ;  /* 0x00000001ff007819 */ /* 0x000fe20000011600 */
[----:B------:R-:W-:Y:S03]  /*01d0*/  BSSY.RECONVERGENT B0, `(.L_x_4) ;  /* 0x000000b000007945 */ /* 0x000fe60003800200 */
[----:B------:R-:W-:-:S13]  /*01e0*/  ISETP.GE.U32.AND P0, PT, R11, R0, PT ;  /* 0x000000000b00720c */ /* 0x000fda0003f06070 */
[----:B0-----:R-:W-:Y:S05]  /*01f0*/  @P0 BRA `(.L_x_5) ;  /* 0x0000000000200947 */ /* 0x001fea0003800000 */
[----:B------:R-:W-:Y:S01]  /*0200*/  IMAD R8, R0, 0x10, R5 ;  /* 0x0000001000087824 */ /* 0x000fe200078e0205 */
[----:B------:R-:W-:Y:S04]  /*0210*/  LDS R2, [R7+0x8] ;  /* 0x0000080007027984 */ /* 0x000fe80000000800 */
[----:B------:R-:W0:Y:S02]  /*0220*/  LDS R3, [R8] ;  /* 0x0000000008037984 */ /* 0x000e240000000800 */
[----:B0-----:R-:W-:-:S13]  /*0230*/  ISETP.GE.AND P0, PT, R2, R3, PT ;  /* 0x000000030200720c */ /* 0x001fda0003f06270 */
[----:B------:R-:W0:Y:S04]  /*0240*/  @!P0 LDS.64 R2, [R8+-0x8] ;  /* 0xfffff80008028984 */ /* 0x000e280000000a00 */
[----:B------:R-:W1:Y:S04]  /*0250*/  @!P0 LDS R4, [R8] ;  /* 0x0000000008048984 */ /* 0x000e680000000800 */
[----:B0-----:R0:W-:Y:S04]  /*0260*/  @!P0 STS.64 [R7], R2 ;  /* 0x0000000207008388 */ /* 0x0011e80000000a00 */
[----:B-1----:R0:W-:Y:S02]  /*0270*/  @!P0 STS [R7+0x8], R4 ;  /* 0x0000080407008388 */ /* 0x0021e40000000800 */
.L_x_5:
[----:B------:R-:W-:Y:S05]  /*0280*/  BSYNC.RECONVERGENT B0 ;  /* 0x0000000000007941 */ /* 0x000fea0003800200 */
.L_x_4:
[----:B------:R-:W-:Y:S01]  /*0290*/  BAR.SYNC.DEFER_BLOCKING 0x0 ;  /* 0x0000000000007b1d */ /* 0x000fe20000010000 */
[----:B------:R-:W-:-:S13]  /*02a0*/  ISETP.GT.U32.AND P0, PT, R6, 0x3, PT ;  /* 0x000000030600780c */ /* 0x000fda0003f04070 */
[----:B------:R-:W-:Y:S05]  /*02b0*/  @P0 BRA `(.L_x_6) ;  /* 0xfffffffc00bc0947 */ /* 0x000fea000383ffff */
.L_x_3:
[----:B------:R-:W-:-:S13]  /*02c0*/  ISETP.NE.AND P0, PT, R11, RZ, PT ;  /* 0x000000ff0b00720c */ /* 0x000fda0003f05270 */
[----:B------:R-:W-:Y:S05]  /*02d0*/  @P0 EXIT ;  /* 0x000000000000094d */ /* 0x000fea0003800000 */
[----:B------:R-:W1:Y:S01]  /*02e0*/  S2UR UR5, SR_CgaCtaId ;  /* 0x00000000000579c3 */ /* 0x000e620000008800 */
[----:B------:R-:W-:-:S07]  /*02f0*/  UMOV UR4, 0x400 ;  /* 0x0000040000047882 */ /* 0x000fce0000000000 */
[----:B0-----:R-:W0:Y:S01]  /*0300*/  LDC.64 R2, c[0x0][0x390] ;  /* 0x0000e400ff027b82 */ /* 0x001e220000000a00 */
[----:B-1----:R-:W-:Y:S01]  /*0310*/  ULEA UR4, UR5, UR4, 0x18 ;  /* 0x0000000405047291 */ /* 0x002fe2000f8ec0ff */
[----:B0-----:R-:W-:-:S08]  /*0320*/  IMAD.WIDE.U32 R2, R10, 0x10, R2 ;  /* 0x000000100a027825 */ /* 0x001fd000078e0002 */
[----:B------:R-:W0:Y:S04]  /*0330*/  LDS.128 R4, [UR4] ;  /* 0x00000004ff047984 */ /* 0x000e280008000c00 */
[----:B0-----:R-:W-:Y:S04]  /*0340*/  STG.E.64 desc[UR6][R2.64], R4 ;  /* 0x0000000402007986 */ /* 0x001fe8000c101b06 */
[----:B------:R-:W-:Y:S01]  /*0350*/  STG.E desc[UR6][R2.64+0x8], R6 ;  /* 0x0000080602007986 */ /* 0x000fe2000c101906 */
[----:B------:R-:W-:Y:S05]  /*0360*/  EXIT ;  /* 0x000000000000794d */ /* 0x000fea0003800000 */
.L_x_7:
        /* <DEDUP_REMOVED lines=9> */
.L_x_10:


//--------------------- .nv.shared._ZN3cub18CUB_300001_SM_10006detail8for_each13static_kernelINS2_12policy_hub_t12policy_500_tEmNS2_12op_wrapper_tImN6thrust24THRUST_300001_SM_1000_NS6detail23allocator_traits_detail24construct1_via_allocatorINS8_16device_allocatorIN4cuda3std3__44pairIPKciEEEEEENS8_10device_ptrISJ_EEEEEEvT0_T1_ --------------------------
	.section	.nv.shared._ZN3cub18CUB_300001_SM_10006detail8for_each13static_kernelINS2_12policy_hub_t12policy_500_tEmNS2_12op_wrapper_tImN6thrust24THRUST_300001_SM_1000_NS6detail23allocator_traits_detail24construct1_via_allocatorINS8_16device_allocatorIN4cuda3std3__44pairIPKciEEEEEENS8_10device_ptrISJ_EEEEEEvT0_T1_,"aw",@nobits
	.sectionflags	@""
	.align	16
	.zero		1024


//--------------------- .nv.shared.reserved.0     --------------------------
	.section	.nv.shared.reserved.0,"aw",@nobits
	.weak		__nv_reservedSMEM_offset_0_alias
	.size		__nv_reservedSMEM_offset_0_alias, 0, 64
	.other		__nv_reservedSMEM_offset_0_alias,@"STO_CUDA_RESERVED_SHARED STV_DEFAULT"
__nv_reservedSMEM_offset_0_alias:
	.zero		0
	.zero		64


//--------------------- .nv.global                --------------------------
	.section	.nv.global,"aw",@nobits
.nv.global:
	.type		_ZN34_INTERNAL_ad2c0f90_4_k_cu_fc2943fa6thrust24THRUST_300001_SM_1000_NS3seqE,@object
	.size		_ZN34_INTERNAL_ad2c0f90_4_k_cu_fc2943fa6thrust24THRUST_300001_SM_1000_NS3seqE,(_ZN34_INTERNAL_ad2c0f90_4_k_cu_fc2943fa4cuda3std3__48in_placeE - _ZN34_INTERNAL_ad2c0f90_4_k_cu_fc2943fa6thrust24THRUST_300001_SM_1000_NS3seqE)
_ZN34_INTERNAL_ad2c0f90_4_k_cu_fc2943fa6thrust24THRUST_300001_SM_1000_NS3seqE:
	.zero		1
	.type		_ZN34_INTERNAL_ad2c0f90_4_k_cu_fc2943fa4cuda3std3__48in_placeE,@object
	.size		_ZN34_INTERNAL_ad2c0f90_4_k_cu_fc2943fa4cuda3std3__48in_placeE,(_ZN34_INTERNAL_ad2c0f90_4_k_cu_fc2943fa4cuda3std6ranges3__45__cpo4sizeE - _ZN34_INTERNAL_ad2c0f90_4_k_cu_fc2943fa4cuda3std3__48in_placeE)
_ZN34_INTERNAL_ad2c0f90_4_k_cu_fc2943fa4cuda3std3__48in_placeE:
	.zero		1
	.type		_ZN34_INTERNAL_ad2c0f90_4_k_cu_fc2943fa4cuda3std6ranges3__45__cpo4sizeE,@object
	.size		_ZN34_INTERNAL_ad2c0f90_4_k_cu_fc2943fa4cuda3std6ranges3__45__cpo4sizeE,(_ZN34_INTERNAL_ad2c0f90_4_k_cu_fc2943fa6thrust24THRUST_300001_SM_1000_NS12placeholders2_3E - _ZN34_INTERNAL_ad2c0f90_4_k_cu_fc2943fa4cuda3std6ranges3__45__cpo4sizeE)
_ZN34_INTERNAL_ad2c0f90_4_k_cu_fc2943fa4cuda3std6ranges3__45__cpo4sizeE:
	.zero		1
	.type		_ZN34_INTERNAL_ad2c0f90_4_k_cu_fc2943fa6thrust24THRUST_300001_SM_1000_NS12placeholders2_3E,@object
	.size		_ZN34_INTERNAL_ad2c0f90_4_k_cu_fc2943fa6thrust24THRUST_300001_SM_1000_NS12placeholders2_3E,(_ZN34_INTERNAL_ad2c0f90_4_k_cu_fc2943fa4cuda3std3__45__cpo6cbeginE - _ZN34_INTERNAL_ad2c0f90_4_k_cu_fc2943fa6thrust24THRUST_300001_SM_1000_NS12placeholders2_3E)
_ZN34_INTERNAL_ad2c0f90_4_k_cu_fc2943fa6thrust24THRUST_300001_SM_1000_NS12placeholders2_3E:
	.zero		1
	.type		_ZN34_INTERNAL_ad2c0f90_4_k_cu_fc2943fa4cuda3std3__45__cpo6cbeginE,@object
	.size		_ZN34_INTERNAL_ad2c0f90_4_k_cu_fc2943fa4cuda3std3__45__cpo6cbeginE,(_ZN34_INTERNAL_ad2c0f90_4_k_cu_fc2943fa4cuda3std6ranges3__45__cpo6cbeginE - _ZN34_INTERNAL_ad2c0f90_4_k_cu_fc2943fa4cuda3std3__45__cpo6cbeginE)
_ZN34_INTERNAL_ad2c0f90_4_k_cu_fc2943fa4cuda3std3__45__cpo6cbeginE:
	.zero		1
	.type		_ZN34_INTERNAL_ad2c0f90_4_k_cu_fc2943fa4cuda3std6ranges3__45__cpo6cbeginE,@object
	.size		_ZN34_INTERNAL_ad2c0f90_4_k_cu_fc2943fa4cuda3std6ranges3__45__cpo6cbeginE,(_ZN34_INTERNAL_ad2c0f90_4_k_cu_fc2943fa6thrust24THRUST_300001_SM_1000_NS12placeholders2_7E - _ZN34_INTERNAL_ad2c0f90_4_k_cu_fc2943fa4cuda3std6ranges3__45__cpo6cbeginE)
_ZN34_INTERNAL_ad2c0f90_4_k_cu_fc2943fa4cuda3std6ranges3__45__cpo6cbeginE:
	.zero		1
	.type		_ZN34_INTERNAL_ad2c0f90_4_k_cu_fc2943fa6thrust24THRUST_300001_SM_1000_NS12placeholders2_7E,@object
	.size		_ZN34_INTERNAL_ad2c0f90_4_k_cu_fc2943fa6thrust24THRUST_300001_SM_1000_NS12placeholders2_7E,(_ZN34_INTERNAL_ad2c0f90_4_k_cu_fc2943fa4cuda3std3__45__cpo7crbeginE - _ZN34_INTERNAL_ad2c0f90_4_k_cu_fc2943fa6thrust24THRUST_300001_SM_1000_NS12placeholders2_7E)
_ZN34_INTERNAL_ad2c0f90_4_k_cu_fc2943fa6thrust24THRUST_300001_SM_1000_NS12placeholders2_7E:
	.zero		1
	.type		_ZN34_INTERNAL_ad2c0f90_4_k_cu_fc2943fa4cuda3std3__45__cpo7crbeginE,@object
	.size		_ZN34_INTERNAL_ad2c0f90_4_k_cu_fc2943fa4cuda3std3__45__cpo7crbeginE,(_ZN34_INTERNAL_ad2c0f90_4_k_cu_fc2943fa4cuda3std6ranges3__45__cpo4nextE - _ZN34_INTERNAL_ad2c0f90_4_k_cu_fc2943fa4cuda3std3__45__cpo7crbeginE)
_ZN34_INTERNAL_ad2c0f90_4_k_cu_fc2943fa4cuda3std3__45__cpo7crbeginE:
	.zero		1
	.type		_ZN34_INTERNAL_ad2c0f90_4_k_cu_fc2943fa4cuda3std6ranges3__45__cpo4nextE,@object
	.size		_ZN34_INTERNAL_ad2c0f90_4_k_cu_fc2943fa4cuda3std6ranges3__45__cpo4nextE,(_ZN34_INTERNAL_ad2c0f90_4_k_cu_fc2943fa4cuda3std6ranges3__45__cpo4swapE - _ZN34_INTERNAL_ad2c0f90_4_k_cu_fc2943fa4cuda3std6ranges3__45__cpo4nextE)
_ZN34_INTERNAL_ad2c0f90_4_k_cu_fc2943fa4cuda3std6ranges3__45__cpo4nextE:
	.zero		1
	.type		_ZN34_INTERNAL_ad2c0f90_4_k_cu_fc2943fa4cuda3std6ranges3__45__cpo4swapE,@object
	.size		_ZN34_INTERNAL_ad2c0f90_4_k_cu_fc2943fa4cuda3std6ranges3__45__cpo4swapE,(_ZN34_INTERNAL_ad2c0f90_4_k_cu_fc2943fa6thrust24THRUST_300001_SM_1000_NS8cuda_cub10par_nosyncE - _ZN34_INTERNAL_ad2c0f90_4_k_cu_fc2943fa4cuda3std6ranges3__45__cpo4swapE)
_ZN34_INTERNAL_ad2c0f90_4_k_cu_fc2943fa4cuda3std6ranges3__45__cpo4swapE:
	.zero		1
	.type		_ZN34_INTERNAL_ad2c0f90_4_k_cu_fc2943fa6thrust24THRUST_300001_SM_1000_NS8cuda_cub10par_nosyncE,@object
	.size		_ZN34_INTERNAL_ad2c0f90_4_k_cu_fc2943fa6thrust24THRUST_300001_SM_1000_NS8cuda_cub10par_nosyncE,(_ZN34_INTERNAL_ad2c0f90_4_k_cu_fc2943fa6thrust24THRUST_300001_SM_1000_NS12placeholders2_9E - _ZN34_INTERNAL_ad2c0f90_4_k_cu_fc2943fa6thrust24THRUST_300001_SM_1000_NS8cuda_cub10par_nosyncE)
_ZN34_INTERNAL_ad2c0f90_4_k_cu_fc2943fa6thrust24THRUST_300001_SM_1000_NS8cuda_cub10par_nosyncE:
	.zero		1
	.type		_ZN34_INTERNAL_ad2c0f90_4_k_cu_fc2943fa6thrust24THRUST_300001_SM_1000_NS12placeholders2_9E,@object
	.size		_ZN34_INTERNAL_ad2c0f90_4_k_cu_fc2943fa6thrust24THRUST_300001_SM_1000_NS12placeholders2_9E,(_ZN34_INTERNAL_ad2c0f90_4_k_cu_fc2943fa4cuda3std3__436_GLOBAL__N__ad2c0f90_4_k_cu_fc2943fa6ignoreE - _ZN34_INTERNAL_ad2c0f90_4_k_cu_fc2943fa6thrust24THRUST_300001_SM_1000_NS12placeholders2_9E)
_ZN34_INTERNAL_ad2c0f90_4_k_cu_fc2943fa6thrust24THRUST_300001_SM_1000_NS12placeholders2_9E:
	.zero		1
	.type		_ZN34_INTERNAL_ad2c0f90_4_k_cu_fc2943fa4cuda3std3__436_GLOBAL__N__ad2c0f90_4_k_cu_fc2943fa6ignoreE,@object
	.size		_ZN34_INTERNAL_ad2c0f90_4_k_cu_fc2943fa4cuda3std3__436_GLOBAL__N__ad2c0f90_4_k_cu_fc2943fa6ignoreE,(_ZN34_INTERNAL_ad2c0f90_4_k_cu_fc2943fa4cuda3std6ranges3__45__cpo4dataE - _ZN34_INTERNAL_ad2c0f90_4_k_cu_fc2943fa4cuda3std3__436_GLOBAL__N__ad2c0f90_4_k_cu_fc2943fa6ignoreE)
_ZN34_INTERNAL_ad2c0f90_4_k_cu_fc2943fa4cuda3std3__436_GLOBAL__N__ad2c0f90_4_k_cu_fc2943fa6ignoreE:
	.zero		1
	.type		_ZN34_INTERNAL_ad2c0f90_4_k_cu_fc2943fa4cuda3std6ranges3__45__cpo4dataE,@object
	.size		_ZN34_INTERNAL_ad2c0f90_4_k_cu_fc2943fa4cuda3std6ranges3__45__cpo4dataE,(_ZN34_INTERNAL_ad2c0f90_4_k_cu_fc2943fa6thrust24THRUST_300001_SM_1000_NS12placeholders2_1E - _ZN34_INTERNAL_ad2c0f90_4_k_cu_fc2943fa4cuda3std6ranges3__45__cpo4dataE)
_ZN34_INTERNAL_ad2c0f90_4_k_cu_fc2943fa4cuda3std6ranges3__45__cpo4dataE:
	.zero		1
	.type		_ZN34_INTERNAL_ad2c0f90_4_k_cu_fc2943fa6thrust24THRUST_300001_SM_1000_NS12placeholders2_1E,@object
	.size		_ZN34_INTERNAL_ad2c0f90_4_k_cu_fc2943fa6thrust24THRUST_300001_SM_1000_NS12placeholders2_1E,(_ZN34_INTERNAL_ad2c0f90_4_k_cu_fc2943fa4cuda3std3__45__cpo5beginE - _ZN34_INTERNAL_ad2c0f90_4_k_cu_fc2943fa6thrust24THRUST_300001_SM_1000_NS12placeholders2_1E)
_ZN34_INTERNAL_ad2c0f90_4_k_cu_fc2943fa6thrust24THRUST_300001_SM_1000_NS12placeholders2_1E:
	.zero		1
	.type		_ZN34_INTERNAL_ad2c0f90_4_k_cu_fc2943fa4cuda3std3__45__cpo5beginE,@object
	.size		_ZN34_INTERNAL_ad2c0f90_4_k_cu_fc2943fa4cuda3std3__45__cpo5beginE,(_ZN34_INTERNAL_ad2c0f90_4_k_cu_fc2943fa4cuda3std6ranges3__45__cpo5beginE - _ZN34_INTERNAL_ad2c0f90_4_k_cu_fc2943fa4cuda3std3__45__cpo5beginE)
_ZN34_INTERNAL_ad2c0f90_4_k_cu_fc2943fa4cuda3std3__45__cpo5beginE:
	.zero		1
	.type		_ZN34_INTERNAL_ad2c0f90_4_k_cu_fc2943fa4cuda3std6ranges3__45__cpo5beginE,@object
	.size		_ZN34_INTERNAL_ad2c0f90_4_k_cu_fc2943fa4cuda3std6ranges3__45__cpo5beginE,(_ZN34_INTERNAL_ad2c0f90_4_k_cu_fc2943fa6thrust24THRUST_300001_SM_1000_NS12placeholders2_5E - _ZN34_INTERNAL_ad2c0f90_4_k_cu_fc2943fa4cuda3std6ranges3__45__cpo5beginE)
_ZN34_INTERNAL_ad2c0f90_4_k_cu_fc2943fa4cuda3std6ranges3__45__cpo5beginE:
	.zero		1
	.type		_ZN34_INTERNAL_ad2c0f90_4_k_cu_fc2943fa6thrust24THRUST_300001_SM_1000_NS12placeholders2_5E,@object
	.size		_ZN34_INTERNAL_ad2c0f90_4_k_cu_fc2943fa6thrust24THRUST_300001_SM_1000_NS12placeholders2_5E,(_ZN34_INTERNAL_ad2c0f90_4_k_cu_fc2943fa4cuda3std3__45__cpo6rbeginE - _ZN34_INTERNAL_ad2c0f90_4_k_cu_fc2943fa6thrust24THRUST_300001_SM_1000_NS12placeholders2_5E)
_ZN34_INTERNAL_ad2c0f90_4_k_cu_fc2943fa6thrust24THRUST_300001_SM_1000_NS12placeholders2_5E:
	.zero		1
	.type		_ZN34_INTERNAL_ad2c0f90_4_k_cu_fc2943fa4cuda3std3__45__cpo6rbeginE,@object
	.size		_ZN34_INTERNAL_ad2c0f90_4_k_cu_fc2943fa4cuda3std3__45__cpo6rbeginE,(_ZN34_INTERNAL_ad2c0f90_4_k_cu_fc2943fa4cuda3std6ranges3__45__cpo7advanceE - _ZN34_INTERNAL_ad2c0f90_4_k_cu_fc2943fa4cuda3std3__45__cpo6rbeginE)
_ZN34_INTERNAL_ad2c0f90_4_k_cu_fc2943fa4cuda3std3__45__cpo6rbeginE:
	.zero		1
	.type		_ZN34_INTERNAL_ad2c0f90_4_k_cu_fc2943fa4cuda3std6ranges3__45__cpo7advanceE,@object
	.size		_ZN34_INTERNAL_ad2c0f90_4_k_cu_fc2943fa4cuda3std6ranges3__45__cpo7advanceE,(_ZN34_INTERNAL_ad2c0f90_4_k_cu_fc2943fa4cuda3std3__47nulloptE - _ZN34_INTERNAL_ad2c0f90_4_k_cu_fc2943fa4cuda3std6ranges3__45__cpo7advanceE)
_ZN34_INTERNAL_ad2c0f90_4_k_cu_fc2943fa4cuda3std6ranges3__45__cpo7advanceE:
	.zero		1
	.type		_ZN34_INTERNAL_ad2c0f90_4_k_cu_fc2943fa4cuda3std3__47nulloptE,@object
	.size		_ZN34_INTERNAL_ad2c0f90_4_k_cu_fc2943fa4cuda3std3__47nulloptE,(_ZN34_INTERNAL_ad2c0f90_4_k_cu_fc2943fa4cuda3std6ranges3__45__cpo8distanceE - _ZN34_INTERNAL_ad2c0f90_4_k_cu_fc2943fa4cuda3std3__47nulloptE)
_ZN34_INTERNAL_ad2c0f90_4_k_cu_fc2943fa4cuda3std3__47nulloptE:
	.zero		1
	.type		_ZN34_INTERNAL_ad2c0f90_4_k_cu_fc2943fa4cuda3std6ranges3__45__cpo8distanceE,@object
	.size		_ZN34_INTERNAL_ad2c0f90_4_k_cu_fc2943fa4cuda3std6ranges3__45__cpo8distanceE,($str - _ZN34_INTERNAL_ad2c0f90_4_k_cu_fc2943fa4cuda3std6ranges3__45__cpo8distanceE)
_ZN34_INTERNAL_ad2c0f90_4_k_cu_fc2943fa4cuda3std6ranges3__45__cpo8distanceE:
	.zero		1
	.type		$str,@object
	.size		$str,(_ZN34_INTERNAL_ad2c0f90_4_k_cu_fc2943fa4cuda3std3__420unreachable_sentinelE - $str)
$str:
	.zero		1
	.type		_ZN34_INTERNAL_ad2c0f90_4_k_cu_fc2943fa4cuda3std3__420unreachable_sentinelE,@object
	.size		_ZN34_INTERNAL_ad2c0f90_4_k_cu_fc2943fa4cuda3std3__420unreachable_sentinelE,(_ZN34_INTERNAL_ad2c0f90_4_k_cu_fc2943fa4cuda3std6ranges3__45__cpo5ssizeE - _ZN34_INTERNAL_ad2c0f90_4_k_cu_fc2943fa4cuda3std3__420unreachable_sentinelE)
_ZN34_INTERNAL_ad2c0f90_4_k_cu_fc2943fa4cuda3std3__420unreachable_sentinelE:
	.zero		1
	.type		_ZN34_INTERNAL_ad2c0f90_4_k_cu_fc2943fa4cuda3std6ranges3__45__cpo5ssizeE,@object
	.size		_ZN34_INTERNAL_ad2c0f90_4_k_cu_fc2943fa4cuda3std6ranges3__45__cpo5ssizeE,(_ZN34_INTERNAL_ad2c0f90_4_k_cu_fc2943fa6thrust24THRUST_300001_SM_1000_NS12placeholders2_4E - _ZN34_INTERNAL_ad2c0f90_4_k_cu_fc2943fa4cuda3std6ranges3__45__cpo5ssizeE)
_ZN34_INTERNAL_ad2c0f90_4_k_cu_fc2943fa4cuda3std6ranges3__45__cpo5ssizeE:
	.zero		1
	.type		_ZN34_INTERNAL_ad2c0f90_4_k_cu_fc2943fa6thrust24THRUST_300001_SM_1000_NS12placeholders2_4E,@object
	.size		_ZN34_INTERNAL_ad2c0f90_4_k_cu_fc2943fa6thrust24THRUST_300001_SM_1000_NS12placeholders2_4E,(_ZN34_INTERNAL_ad2c0f90_4_k_cu_fc2943fa4cuda3std3__45__cpo4cendE - _ZN34_INTERNAL_ad2c0f90_4_k_cu_fc2943fa6thrust24THRUST_300001_SM_1000_NS12placeholders2_4E)
_ZN34_INTERNAL_ad2c0f90_4_k_cu_fc2943fa6thrust24THRUST_300001_SM_1000_NS12placeholders2_4E:
	.zero		1
	.type		_ZN34_INTERNAL_ad2c0f90_4_k_cu_fc2943fa4cuda3std3__45__cpo4cendE,@object
	.size		_ZN34_INTERNAL_ad2c0f90_4_k_cu_fc2943fa4cuda3std3__45__cpo4cendE,(_ZN34_INTERNAL_ad2c0f90_4_k_cu_fc2943fa4cuda3std6ranges3__45__cpo4cendE - _ZN34_INTERNAL_ad2c0f90_4_k_cu_fc2943fa4cuda3std3__45__cpo4cendE)
_ZN34_INTERNAL_ad2c0f90_4_k_cu_fc2943fa4cuda3std3__45__cpo4cendE:
	.zero		1
	.type		_ZN34_INTERNAL_ad2c0f90_4_k_cu_fc2943fa4cuda3std6ranges3__45__cpo4cendE,@object
	.size		_ZN34_INTERNAL_ad2c0f90_4_k_cu_fc2943fa4cuda3std6ranges3__45__cpo4cendE,(_ZN34_INTERNAL_ad2c0f90_4_k_cu_fc2943fa6thrust24THRUST_300001_SM_1000_NS12placeholders2_8E - _ZN34_INTERNAL_ad2c0f90_4_k_cu_fc2943fa4cuda3std6ranges3__45__cpo4cendE)
_ZN34_INTERNAL_ad2c0f90_4_k_cu_fc2943fa4cuda3std6ranges3__45__cpo4cendE:
	.zero		1
	.type		_ZN34_INTERNAL_ad2c0f90_4_k_cu_fc2943fa6thrust24THRUST_300001_SM_1000_NS12placeholders2_8E,@object
	.size		_ZN34_INTERNAL_ad2c0f90_4_k_cu_fc2943fa6thrust24THRUST_300001_SM_1000_NS12placeholders2_8E,(_ZN34_INTERNAL_ad2c0f90_4_k_cu_fc2943fa4cuda3std3__45__cpo5crendE - _ZN34_INTERNAL_ad2c0f90_4_k_cu_fc2943fa6thrust24THRUST_300001_SM_1000_NS12placeholders2_8E)
_ZN34_INTERNAL_ad2c0f90_4_k_cu_fc2943fa6thrust24THRUST_300001_SM_1000_NS12placeholders2_8E:
	.zero		1
	.type		_ZN34_INTERNAL_ad2c0f90_4_k_cu_fc2943fa4cuda3std3__45__cpo5crendE,@object
	.size		_ZN34_INTERNAL_ad2c0f90_4_k_cu_fc2943fa4cuda3std3__45__cpo5crendE,(_ZN34_INTERNAL_ad2c0f90_4_k_cu_fc2943fa4cuda3std6ranges3__45__cpo4prevE - _ZN34_INTERNAL_ad2c0f90_4_k_cu_fc2943fa4cuda3std3__45__cpo5crendE)
_ZN34_INTERNAL_ad2c0f90_4_k_cu_fc2943fa4cuda3std3__45__cpo5crendE:
	.zero		1
	.type		_ZN34_INTERNAL_ad2c0f90_4_k_cu_fc2943fa4cuda3std6ranges3__45__cpo4prevE,@object
	.size		_ZN34_INTERNAL_ad2c0f90_4_k_cu_fc2943fa4cuda3std6ranges3__45__cpo4prevE,(_ZN34_INTERNAL_ad2c0f90_4_k_cu_fc2943fa4cuda3std6ranges3__45__cpo9iter_moveE - _ZN34_INTERNAL_ad2c0f90_4_k_cu_fc2943fa4cuda3std6ranges3__45__cpo4prevE)
_ZN34_INTERNAL_ad2c0f90_4_k_cu_fc2943fa4cuda3std6ranges3__45__cpo4prevE:
	.zero		1
	.type		_ZN34_INTERNAL_ad2c0f90_4_k_cu_fc2943fa4cuda3std6ranges3__45__cpo9iter_moveE,@object
	.size		_ZN34_INTERNAL_ad2c0f90_4_k_cu_fc2943fa4cuda3std6ranges3__45__cpo9iter_moveE,(_ZN34_INTERNAL_ad2c0f90_4_k_cu_fc2943fa6thrust24THRUST_300001_SM_1000_NS6system6detail10sequential3seqE - _ZN34_INTERNAL_ad2c0f90_4_k_cu_fc2943fa4cuda3std6ranges3__45__cpo9iter_moveE)
_ZN34_INTERNAL_ad2c0f90_4_k_cu_fc2943fa4cuda3std6ranges3__45__cpo9iter_moveE:
	.zero		1
	.type		_ZN34_INTERNAL_ad2c0f90_4_k_cu_fc2943fa6thrust24THRUST_300001_SM_1000_NS6system6detail10sequential3seqE,@object
	.size		_ZN34_INTERNAL_ad2c0f90_4_k_cu_fc2943fa6thrust24THRUST_300001_SM_1000_NS6system6detail10sequential3seqE,(_ZN34_INTERNAL_ad2c0f90_4_k_cu_fc2943fa6thrust24THRUST_300001_SM_1000_NS12placeholders3_10E - _ZN34_INTERNAL_ad2c0f90_4_k_cu_fc2943fa6thrust24THRUST_300001_SM_1000_NS6system6detail10sequential3seqE)
_ZN34_INTERNAL_ad2c0f90_4_k_cu_fc2943fa6thrust24THRUST_300001_SM_1000_NS6system6detail10sequential3seqE:
	.zero		1
	.type		_ZN34_INTERNAL_ad2c0f90_4_k_cu_fc2943fa6thrust24THRUST_300001_SM_1000_NS12placeholders3_10E,@object
	.size		_ZN34_INTERNAL_ad2c0f90_4_k_cu_fc2943fa6thrust24THRUST_300001_SM_1000_NS12placeholders3_10E,(_ZN34_INTERNAL_ad2c0f90_4_k_cu_fc2943fa4cuda3std3__419piecewise_constructE - _ZN34_INTERNAL_ad2c0f90_4_k_cu_fc2943fa6thrust24THRUST_300001_SM_1000_NS12placeholders3_10E)
_ZN34_INTERNAL_ad2c0f90_4_k_cu_fc2943fa6thrust24THRUST_300001_SM_1000_NS12placeholders3_10E:
	.zero		1
	.type		_ZN34_INTERNAL_ad2c0f90_4_k_cu_fc2943fa4cuda3std3__419piecewise_constructE,@object
	.size		_ZN34_INTERNAL_ad2c0f90_4_k_cu_fc2943fa4cuda3std3__419piecewise_constructE,(_ZN34_INTERNAL_ad2c0f90_4_k_cu_fc2943fa4cuda3std6ranges3__45__cpo5cdataE - _ZN34_INTERNAL_ad2c0f90_4_k_cu_fc2943fa4cuda3std3__419piecewise_constructE)
_ZN34_INTERNAL_ad2c0f90_4_k_cu_fc2943fa4cuda3std3__419piecewise_constructE:
	.zero		1
	.type		_ZN34_INTERNAL_ad2c0f90_4_k_cu_fc2943fa4cuda3std6ranges3__45__cpo5cdataE,@object
	.size		_ZN34_INTERNAL_ad2c0f90_4_k_cu_fc2943fa4cuda3std6ranges3__45__cpo5cdataE,(_ZN34_INTERNAL_ad2c0f90_4_k_cu_fc2943fa6thrust24THRUST_300001_SM_1000_NS12placeholders2_2E - _ZN34_INTERNAL_ad2c0f90_4_k_cu_fc2943fa4cuda3std6ranges3__45__cpo5cdataE)
_ZN34_INTERNAL_ad2c0f90_4_k_cu_fc2943fa4cuda3std6ranges3__45__cpo5cdataE:
	.zero		1
	.type		_ZN34_INTERNAL_ad2c0f90_4_k_cu_fc2943fa6thrust24THRUST_300001_SM_1000_NS12placeholders2_2E,@object
	.size		_ZN34_INTERNAL_ad2c0f90_4_k_cu_fc2943fa6thrust24THRUST_300001_SM_1000_NS12placeholders2_2E,(_ZN34_INTERNAL_ad2c0f90_4_k_cu_fc2943fa4cuda3std3__45__cpo3endE - _ZN34_INTERNAL_ad2c0f90_4_k_cu_fc2943fa6thrust24THRUST_300001_SM_1000_NS12placeholders2_2E)
_ZN34_INTERNAL_ad2c0f90_4_k_cu_fc2943fa6thrust24THRUST_300001_SM_1000_NS12placeholders2_2E:
	.zero		1
	.type		_ZN34_INTERNAL_ad2c0f90_4_k_cu_fc2943fa4cuda3std3__45__cpo3endE,@object
	.size		_ZN34_INTERNAL_ad2c0f90_4_k_cu_fc2943fa4cuda3std3__45__cpo3endE,(_ZN34_INTERNAL_ad2c0f90_4_k_cu_fc2943fa4cuda3std6ranges3__45__cpo3endE - _ZN34_INTERNAL_ad2c0f90_4_k_cu_fc2943fa4cuda3std3__45__cpo3endE)
_ZN34_INTERNAL_ad2c0f90_4_k_cu_fc2943fa4cuda3std3__45__cpo3endE:
	.zero		1
	.type		_ZN34_INTERNAL_ad2c0f90_4_k_cu_fc2943fa4cuda3std6ranges3__45__cpo3endE,@object
	.size		_ZN34_INTERNAL_ad2c0f90_4_k_cu_fc2943fa4cuda3std6ranges3__45__cpo3endE,(_ZN34_INTERNAL_ad2c0f90_4_k_cu_fc2943fa6thrust24THRUST_300001_SM_1000_NS12placeholders2_6E - _ZN34_INTERNAL_ad2c0f90_4_k_cu_fc2943fa4cuda3std6ranges3__45__cpo3endE)
_ZN34_INTERNAL_ad2c0f90_4_k_cu_fc2943fa4cuda3std6ranges3__45__cpo3endE:
	.zero		1
	.type		_ZN34_INTERNAL_ad2c0f90_4_k_cu_fc2943fa6thrust24THRUST_300001_SM_1000_NS12placeholders2_6E,@object
	.size		_ZN34_INTERNAL_ad2c0f90_4_k_cu_fc2943fa6thrust24THRUST_300001_SM_1000_NS12placeholders2_6E,(_ZN34_INTERNAL_ad2c0f90_4_k_cu_fc2943fa4cuda3std3__45__cpo4rendE - _ZN34_INTERNAL_ad2c0f90_4_k_cu_fc2943fa6thrust24THRUST_300001_SM_1000_NS12placeholders2_6E)
_ZN34_INTERNAL_ad2c0f90_4_k_cu_fc2943fa6thrust24THRUST_300001_SM_1000_NS12placeholders2_6E:
	.zero		1
	.type		_ZN34_INTERNAL_ad2c0f90_4_k_cu_fc2943fa4cuda3std3__45__cpo4rendE,@object
	.size		_ZN34_INTERNAL_ad2c0f90_4_k_cu_fc2943fa4cuda3std3__45__cpo4rendE,(_ZN34_INTERNAL_ad2c0f90_4_k_cu_fc2943fa4cuda3std6ranges3__45__cpo9iter_swapE - _ZN34_INTERNAL_ad2c0f90_4_k_cu_fc2943fa4cuda3std3__45__cpo4rendE)
_ZN34_INTERNAL_ad2c0f90_4_k_cu_fc2943fa4cuda3std3__45__cpo4rendE:
	.zero		1
	.type		_ZN34_INTERNAL_ad2c0f90_4_k_cu_fc2943fa4cuda3std6ranges3__45__cpo9iter_swapE,@object
	.size		_ZN34_INTERNAL_ad2c0f90_4_k_cu_fc2943fa4cuda3std6ranges3__45__cpo9iter_swapE,(_ZN34_INTERNAL_ad2c0f90_4_k_cu_fc2943fa4cuda3std3__48unexpectE - _ZN34_INTERNAL_ad2c0f90_4_k_cu_fc2943fa4cuda3std6ranges3__45__cpo9iter_swapE)
_ZN34_INTERNAL_ad2c0f90_4_k_cu_fc2943fa4cuda3std6ranges3__45__cpo9iter_swapE:
	.zero		1
	.type		_ZN34_INTERNAL_ad2c0f90_4_k_cu_fc2943fa4cuda3std3__48unexpectE,@object
	.size		_ZN34_INTERNAL_ad2c0f90_4_k_cu_fc2943fa4cuda3std3__48unexpectE,(_ZN34_INTERNAL_ad2c0f90_4_k_cu_fc2943fa6thrust24THRUST_300001_SM_1000_NS8cuda_cub3parE - _ZN34_INTERNAL_ad2c0f90_4_k_cu_fc2943fa4cuda3std3__48unexpectE)
_ZN34_INTERNAL_ad2c0f90_4_k_cu_fc2943fa4cuda3std3__48unexpectE:
	.zero		1
	.type		_ZN34_INTERNAL_ad2c0f90_4_k_cu_fc2943fa6thrust24THRUST_300001_SM_1000_NS8cuda_cub3parE,@object
	.size		_ZN34_INTERNAL_ad2c0f90_4_k_cu_fc2943fa6thrust24THRUST_300001_SM_1000_NS8cuda_cub3parE,(.L_29 - _ZN34_INTERNAL_ad2c0f90_4_k_cu_fc2943fa6thrust24THRUST_300001_SM_1000_NS8cuda_cub3parE)
_ZN34_INTERNAL_ad2c0f90_4_k_cu_fc2943fa6thrust24THRUST_300001_SM_1000_NS8cuda_cub3parE:
	.zero		1
.L_29:


//--------------------- .nv.shared._ZN3cub18CUB_300001_SM_10006detail11EmptyKernelIvEEvv --------------------------
	.section	.nv.shared._ZN3cub18CUB_300001_SM_10006detail11EmptyKernelIvEEvv,"aw",@nobits
	.sectionflags	@""
	.align	16
	.zero		1024


//--------------------- .nv.shared._Z22findMaxFrequencyKernelPKN4cuda3std3__44pairIPKciEEiPS5_ --------------------------
	.section	.nv.shared._Z22findMaxFrequencyKernelPKN4cuda3std3__44pairIPKciEEiPS5_,"aw",@nobits
	.sectionflags	@""
	.align	16
	.zero		1024


//--------------------- .nv.constant0._ZN3cub18CUB_300001_SM_10006detail8for_each13static_kernelINS2_12policy_hub_t12policy_500_tEmNS2_12op_wrapper_tImN6thrust24THRUST_300001_SM_1000_NS6detail23allocator_traits_detail24construct1_via_allocatorINS8_16device_allocatorIN4cuda3std3__44pairIPKciEEEEEENS8_10device_ptrISJ_EEEEEEvT0_T1_ --------------------------
	.section	.nv.constant0._ZN3cub18CUB_300001_SM_10006detail8for_each13static_kernelINS2_12policy_hub_t12policy_500_tEmNS2_12op_wrapper_tImN6thrust24THRUST_300001_SM_1000_NS6detail23allocator_traits_detail24construct1_via_allocatorINS8_16device_allocatorIN4cuda3std3__44pairIPKciEEEEEENS8_10device_ptrISJ_EEEEEEvT0_T1_,"a",@progbits
	.sectionflags	@""
	.align	4
.nv.constant0._ZN3cub18CUB_300001_SM_10006detail8for_each13static_kernelINS2_12policy_hub_t12policy_500_tEmNS2_12op_wrapper_tImN6thrust24THRUST_300001_SM_1000_NS6detail23allocator_traits_detail24construct1_via_allocatorINS8_16device_allocatorIN4cuda3std3__44pairIPKciEEEEEENS8_10device_ptrISJ_EEEEEEvT0_T1_:
	.zero		920


//--------------------- .nv.constant0._ZN3cub18CUB_300001_SM_10006detail11EmptyKernelIvEEvv --------------------------
	.section	.nv.constant0._ZN3cub18CUB_300001_SM_10006detail11EmptyKernelIvEEvv,"a",@progbits
	.sectionflags	@""
	.align	4
.nv.constant0._ZN3cub18CUB_300001_SM_10006detail11EmptyKernelIvEEvv:
	.zero		896


//--------------------- .nv.constant0._Z22findMaxFrequencyKernelPKN4cuda3std3__44pairIPKciEEiPS5_ --------------------------
	.section	.nv.constant0._Z22findMaxFrequencyKernelPKN4cuda3std3__44pairIPKciEEiPS5_,"a",@progbits
	.sectionflags	@""
	.align	4
.nv.constant0._Z22findMaxFrequencyKernelPKN4cuda3std3__44pairIPKciEEiPS5_:
	.zero		920


//--------------------- SYMBOLS --------------------------

	.type		.nv.reservedSmem.offset0,@object
	.size		.nv.reservedSmem.offset0,0x4
	.type		.nv.reservedSmem.cap,@object
	.size		.nv.reservedSmem.cap,0x4
